//
// Generated by NVIDIA NVVM Compiler
//
// Compiler Build ID: CL-36424714
// Cuda compilation tools, release 13.0, V13.0.88
// Based on NVVM 20.0.0
//

.version 9.0
.target sm_100
.address_size 64

	// .globl	_Z17init_rdmgeneratorP24curandStatePhilox4_32_10m
.extern .func  (.param .b32 func_retval0) vprintf
(
	.param .b64 vprintf_param_0,
	.param .b64 vprintf_param_1
)
;
.global .align 4 .b8 precalc_xorwow_matrix[102400];
.global .align 4 .b8 precalc_xorwow_offset_matrix[102400];
.global .align 4 .b8 mrg32k3aM1[2304];
.global .align 4 .b8 mrg32k3aM2[2304];
.global .align 4 .b8 mrg32k3aM1SubSeq[2016];
.global .align 4 .b8 mrg32k3aM2SubSeq[2016];
.global .align 4 .b8 mrg32k3aM1Seq[2304];
.global .align 4 .b8 mrg32k3aM2Seq[2304];
.const .align 8 .b8 __cr_lgamma_table[72];
.global .align 1 .b8 $str$1[11] = {75, 101, 121, 46, 120, 58, 32, 37, 117, 10};
.global .align 1 .b8 $str$2[11] = {75, 101, 121, 46, 121, 58, 32, 37, 117, 10};

.visible .entry _Z17init_rdmgeneratorP24curandStatePhilox4_32_10m(
	.param .u64 .ptr .align 1 _Z17init_rdmgeneratorP24curandStatePhilox4_32_10m_param_0,
	.param .u64 _Z17init_rdmgeneratorP24curandStatePhilox4_32_10m_param_1
)
{
	.reg .b32 	%r<108>;
	.reg .b64 	%rd<7>;

	ld.param.u64 	%rd1, [_Z17init_rdmgeneratorP24curandStatePhilox4_32_10m_param_0];
	ld.param.u64 	%rd2, [_Z17init_rdmgeneratorP24curandStatePhilox4_32_10m_param_1];
	cvta.to.global.u64 	%rd3, %rd1;
	mov.u32 	%r1, %tid.x;
	mov.u32 	%r2, %ctaid.x;
	mov.u32 	%r3, %ntid.x;
	mad.lo.s32 	%r4, %r2, %r3, %r1;
	mul.wide.s32 	%rd4, %r4, 64;
	add.s64 	%rd5, %rd3, %rd4;
	cvt.u32.u64 	%r5, %rd2;
	{ .reg .b32 tmp; mov.b64 {tmp, %r6}, %rd2; }
	mov.b64 	{%r7, %r8}, %rd2;
	mov.b32 	%r9, 0;
	st.global.v4.u32 	[%rd5+32], {%r7, %r8, %r9, %r9};
	st.global.v2.u32 	[%rd5+48], {%r9, %r9};
	mov.b64 	%rd6, 0;
	st.global.u64 	[%rd5+56], %rd6;
	shr.s32 	%r10, %r4, 31;
	mov.b32 	%r11, -766435501;
	mul.hi.u32 	%r12, %r11, %r9;
	mov.b32 	%r13, -845247145;
	mul.hi.u32 	%r14, %r13, %r4;
	mul.lo.s32 	%r15, %r4, -845247145;
	xor.b32  	%r16, %r14, %r5;
	xor.b32  	%r17, %r12, %r10;
	xor.b32  	%r18, %r17, %r6;
	add.s32 	%r19, %r5, -1640531527;
	add.s32 	%r20, %r6, -1150833019;
	mul.hi.u32 	%r21, %r11, %r16;
	mul.lo.s32 	%r22, %r16, -766435501;
	mul.hi.u32 	%r23, %r13, %r18;
	mul.lo.s32 	%r24, %r18, -845247145;
	xor.b32  	%r25, %r15, %r23;
	xor.b32  	%r26, %r25, %r19;
	xor.b32  	%r27, %r20, %r21;
	add.s32 	%r28, %r5, 1013904242;
	add.s32 	%r29, %r6, 1993301258;
	mul.hi.u32 	%r30, %r11, %r26;
	mul.lo.s32 	%r31, %r26, -766435501;
	mul.hi.u32 	%r32, %r13, %r27;
	mul.lo.s32 	%r33, %r27, -845247145;
	xor.b32  	%r34, %r24, %r28;
	xor.b32  	%r35, %r34, %r32;
	xor.b32  	%r36, %r22, %r29;
	xor.b32  	%r37, %r36, %r30;
	add.s32 	%r38, %r5, -626627285;
	add.s32 	%r39, %r6, 842468239;
	mul.hi.u32 	%r40, %r11, %r35;
	mul.lo.s32 	%r41, %r35, -766435501;
	mul.hi.u32 	%r42, %r13, %r37;
	mul.lo.s32 	%r43, %r37, -845247145;
	xor.b32  	%r44, %r33, %r38;
	xor.b32  	%r45, %r44, %r42;
	xor.b32  	%r46, %r31, %r39;
	xor.b32  	%r47, %r46, %r40;
	add.s32 	%r48, %r5, 2027808484;
	add.s32 	%r49, %r6, -308364780;
	mul.hi.u32 	%r50, %r11, %r45;
	mul.lo.s32 	%r51, %r45, -766435501;
	mul.hi.u32 	%r52, %r13, %r47;
	mul.lo.s32 	%r53, %r47, -845247145;
	xor.b32  	%r54, %r43, %r48;
	xor.b32  	%r55, %r54, %r52;
	xor.b32  	%r56, %r41, %r49;
	xor.b32  	%r57, %r56, %r50;
	add.s32 	%r58, %r5, 387276957;
	add.s32 	%r59, %r6, -1459197799;
	mul.hi.u32 	%r60, %r11, %r55;
	mul.lo.s32 	%r61, %r55, -766435501;
	mul.hi.u32 	%r62, %r13, %r57;
	mul.lo.s32 	%r63, %r57, -845247145;
	xor.b32  	%r64, %r53, %r58;
	xor.b32  	%r65, %r64, %r62;
	xor.b32  	%r66, %r51, %r59;
	xor.b32  	%r67, %r66, %r60;
	add.s32 	%r68, %r5, -1253254570;
	add.s32 	%r69, %r6, 1684936478;
	mul.hi.u32 	%r70, %r11, %r65;
	mul.lo.s32 	%r71, %r65, -766435501;
	mul.hi.u32 	%r72, %r13, %r67;
	mul.lo.s32 	%r73, %r67, -845247145;
	xor.b32  	%r74, %r63, %r68;
	xor.b32  	%r75, %r74, %r72;
	xor.b32  	%r76, %r61, %r69;
	xor.b32  	%r77, %r76, %r70;
	add.s32 	%r78, %r5, 1401181199;
	add.s32 	%r79, %r6, 534103459;
	mul.hi.u32 	%r80, %r11, %r75;
	mul.lo.s32 	%r81, %r75, -766435501;
	mul.hi.u32 	%r82, %r13, %r77;
	mul.lo.s32 	%r83, %r77, -845247145;
	xor.b32  	%r84, %r73, %r78;
	xor.b32  	%r85, %r84, %r82;
	xor.b32  	%r86, %r71, %r79;
	xor.b32  	%r87, %r86, %r80;
	add.s32 	%r88, %r5, -239350328;
	add.s32 	%r89, %r6, -616729560;
	mul.hi.u32 	%r90, %r11, %r85;
	mul.lo.s32 	%r91, %r85, -766435501;
	mul.hi.u32 	%r92, %r13, %r87;
	mul.lo.s32 	%r93, %r87, -845247145;
	xor.b32  	%r94, %r83, %r88;
	xor.b32  	%r95, %r94, %r92;
	xor.b32  	%r96, %r81, %r89;
	xor.b32  	%r97, %r96, %r90;
	add.s32 	%r98, %r5, -1879881855;
	add.s32 	%r99, %r6, -1767562579;
	mul.hi.u32 	%r100, %r11, %r95;
	mul.lo.s32 	%r101, %r95, -766435501;
	mul.hi.u32 	%r102, %r13, %r97;
	mul.lo.s32 	%r103, %r97, -845247145;
	xor.b32  	%r104, %r93, %r98;
	xor.b32  	%r105, %r104, %r102;
	xor.b32  	%r106, %r91, %r99;
	xor.b32  	%r107, %r106, %r100;
	st.global.v4.u32 	[%rd5], {%r9, %r9, %r4, %r10};
	st.global.v4.u32 	[%rd5+16], {%r105, %r103, %r107, %r101};
	ret;

}
	// .globl	_Z12rdmgeneratorP24curandStatePhilox4_32_10Pfi
.visible .entry _Z12rdmgeneratorP24curandStatePhilox4_32_10Pfi(
	.param .u64 .ptr .align 1 _Z12rdmgeneratorP24curandStatePhilox4_32_10Pfi_param_0,
	.param .u64 .ptr .align 1 _Z12rdmgeneratorP24curandStatePhilox4_32_10Pfi_param_1,
	.param .u32 _Z12rdmgeneratorP24curandStatePhilox4_32_10Pfi_param_2
)
{
	.reg .pred 	%p<19>;
	.reg .b32 	%r<262>;
	.reg .b32 	%f<35>;
	.reg .b64 	%rd<7>;

	ld.param.u64 	%rd3, [_Z12rdmgeneratorP24curandStatePhilox4_32_10Pfi_param_0];
	ld.param.u64 	%rd2, [_Z12rdmgeneratorP24curandStatePhilox4_32_10Pfi_param_1];
	ld.param.u32 	%r22, [_Z12rdmgeneratorP24curandStatePhilox4_32_10Pfi_param_2];
	cvta.to.global.u64 	%rd4, %rd3;
	mul.wide.s32 	%rd5, %r22, 64;
	add.s64 	%rd1, %rd4, %rd5;
	ld.global.u32 	%r23, [%rd1+44];
	setp.eq.s32 	%p1, %r23, 1;
	@%p1 bra 	$L__BB1_30;
	ld.global.u32 	%r24, [%rd1+40];
	add.s32 	%r259, %r24, 1;
	setp.eq.s32 	%p2, %r24, 1;
	@%p2 bra 	$L__BB1_5;
	setp.eq.s32 	%p3, %r24, 2;
	@%p3 bra 	$L__BB1_6;
	setp.eq.s32 	%p4, %r24, 3;
	@%p4 bra 	$L__BB1_7;
	ld.global.u32 	%r257, [%rd1+16];
	bra.uni 	$L__BB1_8;
$L__BB1_5:
	ld.global.u32 	%r257, [%rd1+20];
	bra.uni 	$L__BB1_8;
$L__BB1_6:
	ld.global.u32 	%r257, [%rd1+24];
	bra.uni 	$L__BB1_8;
$L__BB1_7:
	ld.global.u32 	%r257, [%rd1+28];
$L__BB1_8:
	setp.ne.s32 	%p5, %r259, 4;
	@%p5 bra 	$L__BB1_15;
	ld.global.u32 	%r25, [%rd1];
	add.s32 	%r7, %r25, 1;
	setp.eq.s32 	%p6, %r7, 0;
	st.global.u32 	[%rd1], %r7;
	@%p6 bra 	$L__BB1_11;
	ld.global.u32 	%r258, [%rd1+4];
	bra.uni 	$L__BB1_14;
$L__BB1_11:
	ld.global.u32 	%r26, [%rd1+4];
	add.s32 	%r258, %r26, 1;
	setp.ne.s32 	%p7, %r258, 0;
	st.global.u32 	[%rd1+4], %r258;
	@%p7 bra 	$L__BB1_14;
	ld.global.u32 	%r28, [%rd1+8];
	add.s32 	%r29, %r28, 1;
	setp.ne.s32 	%p8, %r29, 0;
	st.global.u32 	[%rd1+8], %r29;
	mov.b32 	%r258, 0;
	@%p8 bra 	$L__BB1_14;
	ld.global.u32 	%r31, [%rd1+12];
	add.s32 	%r32, %r31, 1;
	st.global.u32 	[%rd1+12], %r32;
$L__BB1_14:
	ld.global.v2.u32 	{%r34, %r35}, [%rd1+8];
	ld.global.v2.u32 	{%r36, %r37}, [%rd1+32];
	mov.b32 	%r38, -766435501;
	mul.hi.u32 	%r39, %r38, %r7;
	mul.lo.s32 	%r40, %r7, -766435501;
	mov.b32 	%r41, -845247145;
	mul.hi.u32 	%r42, %r41, %r34;
	mul.lo.s32 	%r43, %r34, -845247145;
	xor.b32  	%r44, %r42, %r258;
	xor.b32  	%r45, %r44, %r36;
	xor.b32  	%r46, %r35, %r39;
	xor.b32  	%r47, %r46, %r37;
	add.s32 	%r48, %r36, -1640531527;
	add.s32 	%r49, %r37, -1150833019;
	mul.hi.u32 	%r50, %r38, %r45;
	mul.lo.s32 	%r51, %r45, -766435501;
	mul.hi.u32 	%r52, %r41, %r47;
	mul.lo.s32 	%r53, %r47, -845247145;
	xor.b32  	%r54, %r43, %r52;
	xor.b32  	%r55, %r54, %r48;
	xor.b32  	%r56, %r50, %r40;
	xor.b32  	%r57, %r56, %r49;
	add.s32 	%r58, %r36, 1013904242;
	add.s32 	%r59, %r37, 1993301258;
	mul.hi.u32 	%r60, %r38, %r55;
	mul.lo.s32 	%r61, %r55, -766435501;
	mul.hi.u32 	%r62, %r41, %r57;
	mul.lo.s32 	%r63, %r57, -845247145;
	xor.b32  	%r64, %r53, %r58;
	xor.b32  	%r65, %r64, %r62;
	xor.b32  	%r66, %r59, %r51;
	xor.b32  	%r67, %r66, %r60;
	add.s32 	%r68, %r36, -626627285;
	add.s32 	%r69, %r37, 842468239;
	mul.hi.u32 	%r70, %r38, %r65;
	mul.lo.s32 	%r71, %r65, -766435501;
	mul.hi.u32 	%r72, %r41, %r67;
	mul.lo.s32 	%r73, %r67, -845247145;
	xor.b32  	%r74, %r63, %r68;
	xor.b32  	%r75, %r74, %r72;
	xor.b32  	%r76, %r61, %r69;
	xor.b32  	%r77, %r76, %r70;
	add.s32 	%r78, %r36, 2027808484;
	add.s32 	%r79, %r37, -308364780;
	mul.hi.u32 	%r80, %r38, %r75;
	mul.lo.s32 	%r81, %r75, -766435501;
	mul.hi.u32 	%r82, %r41, %r77;
	mul.lo.s32 	%r83, %r77, -845247145;
	xor.b32  	%r84, %r73, %r78;
	xor.b32  	%r85, %r84, %r82;
	xor.b32  	%r86, %r71, %r79;
	xor.b32  	%r87, %r86, %r80;
	add.s32 	%r88, %r36, 387276957;
	add.s32 	%r89, %r37, -1459197799;
	mul.hi.u32 	%r90, %r38, %r85;
	mul.lo.s32 	%r91, %r85, -766435501;
	mul.hi.u32 	%r92, %r41, %r87;
	mul.lo.s32 	%r93, %r87, -845247145;
	xor.b32  	%r94, %r83, %r88;
	xor.b32  	%r95, %r94, %r92;
	xor.b32  	%r96, %r81, %r89;
	xor.b32  	%r97, %r96, %r90;
	add.s32 	%r98, %r36, -1253254570;
	add.s32 	%r99, %r37, 1684936478;
	mul.hi.u32 	%r100, %r38, %r95;
	mul.lo.s32 	%r101, %r95, -766435501;
	mul.hi.u32 	%r102, %r41, %r97;
	mul.lo.s32 	%r103, %r97, -845247145;
	xor.b32  	%r104, %r93, %r98;
	xor.b32  	%r105, %r104, %r102;
	xor.b32  	%r106, %r91, %r99;
	xor.b32  	%r107, %r106, %r100;
	add.s32 	%r108, %r36, 1401181199;
	add.s32 	%r109, %r37, 534103459;
	mul.hi.u32 	%r110, %r38, %r105;
	mul.lo.s32 	%r111, %r105, -766435501;
	mul.hi.u32 	%r112, %r41, %r107;
	mul.lo.s32 	%r113, %r107, -845247145;
	xor.b32  	%r114, %r103, %r108;
	xor.b32  	%r115, %r114, %r112;
	xor.b32  	%r116, %r101, %r109;
	xor.b32  	%r117, %r116, %r110;
	add.s32 	%r118, %r36, -239350328;
	add.s32 	%r119, %r37, -616729560;
	mul.hi.u32 	%r120, %r38, %r115;
	mul.lo.s32 	%r121, %r115, -766435501;
	mul.hi.u32 	%r122, %r41, %r117;
	mul.lo.s32 	%r123, %r117, -845247145;
	xor.b32  	%r124, %r113, %r118;
	xor.b32  	%r125, %r124, %r122;
	xor.b32  	%r126, %r111, %r119;
	xor.b32  	%r127, %r126, %r120;
	add.s32 	%r128, %r36, -1879881855;
	add.s32 	%r129, %r37, -1767562579;
	mul.hi.u32 	%r130, %r38, %r125;
	mul.lo.s32 	%r131, %r125, -766435501;
	mul.hi.u32 	%r132, %r41, %r127;
	mul.lo.s32 	%r133, %r127, -845247145;
	xor.b32  	%r134, %r123, %r128;
	xor.b32  	%r135, %r134, %r132;
	xor.b32  	%r136, %r121, %r129;
	xor.b32  	%r137, %r136, %r130;
	st.global.v4.u32 	[%rd1+16], {%r135, %r133, %r137, %r131};
	mov.b32 	%r259, 0;
$L__BB1_15:
	add.s32 	%r12, %r259, 1;
	st.global.u32 	[%rd1+40], %r12;
	setp.eq.s32 	%p9, %r259, 1;
	@%p9 bra 	$L__BB1_19;
	setp.eq.s32 	%p10, %r259, 2;
	@%p10 bra 	$L__BB1_20;
	setp.eq.s32 	%p11, %r259, 3;
	@%p11 bra 	$L__BB1_21;
	ld.global.u32 	%r260, [%rd1+16];
	bra.uni 	$L__BB1_22;
$L__BB1_19:
	ld.global.u32 	%r260, [%rd1+20];
	bra.uni 	$L__BB1_22;
$L__BB1_20:
	ld.global.u32 	%r260, [%rd1+24];
	bra.uni 	$L__BB1_22;
$L__BB1_21:
	ld.global.u32 	%r260, [%rd1+28];
$L__BB1_22:
	setp.ne.s32 	%p12, %r12, 4;
	@%p12 bra 	$L__BB1_29;
	ld.global.u32 	%r138, [%rd1];
	add.s32 	%r18, %r138, 1;
	setp.eq.s32 	%p13, %r18, 0;
	st.global.u32 	[%rd1], %r18;
	@%p13 bra 	$L__BB1_25;
	ld.global.u32 	%r261, [%rd1+4];
	bra.uni 	$L__BB1_28;
$L__BB1_25:
	ld.global.u32 	%r139, [%rd1+4];
	add.s32 	%r261, %r139, 1;
	setp.ne.s32 	%p14, %r261, 0;
	st.global.u32 	[%rd1+4], %r261;
	@%p14 bra 	$L__BB1_28;
	ld.global.u32 	%r141, [%rd1+8];
	add.s32 	%r142, %r141, 1;
	setp.ne.s32 	%p15, %r142, 0;
	st.global.u32 	[%rd1+8], %r142;
	mov.b32 	%r261, 0;
	@%p15 bra 	$L__BB1_28;
	ld.global.u32 	%r144, [%rd1+12];
	add.s32 	%r145, %r144, 1;
	st.global.u32 	[%rd1+12], %r145;
$L__BB1_28:
	ld.global.v2.u32 	{%r146, %r147}, [%rd1+8];
	ld.global.v2.u32 	{%r148, %r149}, [%rd1+32];
	mov.b32 	%r150, -766435501;
	mul.hi.u32 	%r151, %r150, %r18;
	mul.lo.s32 	%r152, %r18, -766435501;
	mov.b32 	%r153, -845247145;
	mul.hi.u32 	%r154, %r153, %r146;
	mul.lo.s32 	%r155, %r146, -845247145;
	xor.b32  	%r156, %r154, %r261;
	xor.b32  	%r157, %r156, %r148;
	xor.b32  	%r158, %r147, %r151;
	xor.b32  	%r159, %r158, %r149;
	add.s32 	%r160, %r148, -1640531527;
	add.s32 	%r161, %r149, -1150833019;
	mul.hi.u32 	%r162, %r150, %r157;
	mul.lo.s32 	%r163, %r157, -766435501;
	mul.hi.u32 	%r164, %r153, %r159;
	mul.lo.s32 	%r165, %r159, -845247145;
	xor.b32  	%r166, %r155, %r164;
	xor.b32  	%r167, %r166, %r160;
	xor.b32  	%r168, %r162, %r152;
	xor.b32  	%r169, %r168, %r161;
	add.s32 	%r170, %r148, 1013904242;
	add.s32 	%r171, %r149, 1993301258;
	mul.hi.u32 	%r172, %r150, %r167;
	mul.lo.s32 	%r173, %r167, -766435501;
	mul.hi.u32 	%r174, %r153, %r169;
	mul.lo.s32 	%r175, %r169, -845247145;
	xor.b32  	%r176, %r165, %r170;
	xor.b32  	%r177, %r176, %r174;
	xor.b32  	%r178, %r171, %r163;
	xor.b32  	%r179, %r178, %r172;
	add.s32 	%r180, %r148, -626627285;
	add.s32 	%r181, %r149, 842468239;
	mul.hi.u32 	%r182, %r150, %r177;
	mul.lo.s32 	%r183, %r177, -766435501;
	mul.hi.u32 	%r184, %r153, %r179;
	mul.lo.s32 	%r185, %r179, -845247145;
	xor.b32  	%r186, %r175, %r180;
	xor.b32  	%r187, %r186, %r184;
	xor.b32  	%r188, %r173, %r181;
	xor.b32  	%r189, %r188, %r182;
	add.s32 	%r190, %r148, 2027808484;
	add.s32 	%r191, %r149, -308364780;
	mul.hi.u32 	%r192, %r150, %r187;
	mul.lo.s32 	%r193, %r187, -766435501;
	mul.hi.u32 	%r194, %r153, %r189;
	mul.lo.s32 	%r195, %r189, -845247145;
	xor.b32  	%r196, %r185, %r190;
	xor.b32  	%r197, %r196, %r194;
	xor.b32  	%r198, %r183, %r191;
	xor.b32  	%r199, %r198, %r192;
	add.s32 	%r200, %r148, 387276957;
	add.s32 	%r201, %r149, -1459197799;
	mul.hi.u32 	%r202, %r150, %r197;
	mul.lo.s32 	%r203, %r197, -766435501;
	mul.hi.u32 	%r204, %r153, %r199;
	mul.lo.s32 	%r205, %r199, -845247145;
	xor.b32  	%r206, %r195, %r200;
	xor.b32  	%r207, %r206, %r204;
	xor.b32  	%r208, %r193, %r201;
	xor.b32  	%r209, %r208, %r202;
	add.s32 	%r210, %r148, -1253254570;
	add.s32 	%r211, %r149, 1684936478;
	mul.hi.u32 	%r212, %r150, %r207;
	mul.lo.s32 	%r213, %r207, -766435501;
	mul.hi.u32 	%r214, %r153, %r209;
	mul.lo.s32 	%r215, %r209, -845247145;
	xor.b32  	%r216, %r205, %r210;
	xor.b32  	%r217, %r216, %r214;
	xor.b32  	%r218, %r203, %r211;
	xor.b32  	%r219, %r218, %r212;
	add.s32 	%r220, %r148, 1401181199;
	add.s32 	%r221, %r149, 534103459;
	mul.hi.u32 	%r222, %r150, %r217;
	mul.lo.s32 	%r223, %r217, -766435501;
	mul.hi.u32 	%r224, %r153, %r219;
	mul.lo.s32 	%r225, %r219, -845247145;
	xor.b32  	%r226, %r215, %r220;
	xor.b32  	%r227, %r226, %r224;
	xor.b32  	%r228, %r213, %r221;
	xor.b32  	%r229, %r228, %r222;
	add.s32 	%r230, %r148, -239350328;
	add.s32 	%r231, %r149, -616729560;
	mul.hi.u32 	%r232, %r150, %r227;
	mul.lo.s32 	%r233, %r227, -766435501;
	mul.hi.u32 	%r234, %r153, %r229;
	mul.lo.s32 	%r235, %r229, -845247145;
	xor.b32  	%r236, %r225, %r230;
	xor.b32  	%r237, %r236, %r234;
	xor.b32  	%r238, %r223, %r231;
	xor.b32  	%r239, %r238, %r232;
	add.s32 	%r240, %r148, -1879881855;
	add.s32 	%r241, %r149, -1767562579;
	mul.hi.u32 	%r242, %r150, %r237;
	mul.lo.s32 	%r243, %r237, -766435501;
	mul.hi.u32 	%r244, %r153, %r239;
	mul.lo.s32 	%r245, %r239, -845247145;
	xor.b32  	%r246, %r235, %r240;
	xor.b32  	%r247, %r246, %r244;
	xor.b32  	%r248, %r233, %r241;
	xor.b32  	%r249, %r248, %r242;
	st.global.v4.u32 	[%rd1+16], {%r247, %r245, %r249, %r243};
	mov.b32 	%r250, 0;
	st.global.u32 	[%rd1+40], %r250;
$L__BB1_29:
	cvt.rn.f32.u32 	%f4, %r257;
	fma.rn.f32 	%f5, %f4, 0f2F800000, 0f2F000000;
	cvt.rn.f32.u32 	%f6, %r260;
	fma.rn.f32 	%f7, %f6, 0f30C90FDB, 0f30490FDB;
	setp.lt.f32 	%p16, %f5, 0f00800000;
	mul.f32 	%f8, %f5, 0f4B000000;
	selp.f32 	%f9, %f8, %f5, %p16;
	selp.f32 	%f10, 0fC1B80000, 0f00000000, %p16;
	mov.b32 	%r251, %f9;
	add.s32 	%r252, %r251, -1059760811;
	and.b32  	%r253, %r252, -8388608;
	sub.s32 	%r254, %r251, %r253;
	mov.b32 	%f11, %r254;
	cvt.rn.f32.s32 	%f12, %r253;
	fma.rn.f32 	%f13, %f12, 0f34000000, %f10;
	add.f32 	%f14, %f11, 0fBF800000;
	fma.rn.f32 	%f15, %f14, 0fBE055027, 0f3E1039F6;
	fma.rn.f32 	%f16, %f15, %f14, 0fBDF8CDCC;
	fma.rn.f32 	%f17, %f16, %f14, 0f3E0F2955;
	fma.rn.f32 	%f18, %f17, %f14, 0fBE2AD8B9;
	fma.rn.f32 	%f19, %f18, %f14, 0f3E4CED0B;
	fma.rn.f32 	%f20, %f19, %f14, 0fBE7FFF22;
	fma.rn.f32 	%f21, %f20, %f14, 0f3EAAAA78;
	fma.rn.f32 	%f22, %f21, %f14, 0fBF000000;
	mul.f32 	%f23, %f14, %f22;
	fma.rn.f32 	%f24, %f23, %f14, %f14;
	fma.rn.f32 	%f25, %f13, 0f3F317218, %f24;
	setp.gt.u32 	%p17, %r251, 2139095039;
	fma.rn.f32 	%f26, %f9, 0f7F800000, 0f7F800000;
	selp.f32 	%f27, %f26, %f25, %p17;
	setp.eq.f32 	%p18, %f9, 0f00000000;
	mul.f32 	%f28, %f27, 0fC0000000;
	selp.f32 	%f29, 0f7F800000, %f28, %p18;
	sqrt.rn.f32 	%f30, %f29;
	sin.approx.f32 	%f31, %f7;
	cos.approx.f32 	%f32, %f7;
	mul.f32 	%f34, %f30, %f31;
	mul.f32 	%f33, %f30, %f32;
	st.global.f32 	[%rd1+52], %f33;
	mov.b32 	%r255, 1;
	st.global.u32 	[%rd1+44], %r255;
	bra.uni 	$L__BB1_31;
$L__BB1_30:
	mov.b32 	%r256, 0;
	st.global.u32 	[%rd1+44], %r256;
	ld.global.f32 	%f34, [%rd1+52];
$L__BB1_31:
	cvta.to.global.u64 	%rd6, %rd2;
	st.global.f32 	[%rd6], %f34;
	ret;

}
	// .globl	_Z16printPhiloxStateP24curandStatePhilox4_32_10i
.visible .entry _Z16printPhiloxStateP24curandStatePhilox4_32_10i(
	.param .u64 .ptr .align 1 _Z16printPhiloxStateP24curandStatePhilox4_32_10i_param_0,
	.param .u32 _Z16printPhiloxStateP24curandStatePhilox4_32_10i_param_1
)
{
	.local .align 8 .b8 	__local_depot2[8];
	.reg .b64 	%SP;
	.reg .b64 	%SPL;
	.reg .pred 	%p<2>;
	.reg .b32 	%r<12>;
	.reg .b64 	%rd<11>;

	mov.u64 	%SPL, __local_depot2;
	cvta.local.u64 	%SP, %SPL;
	ld.param.u64 	%rd1, [_Z16printPhiloxStateP24curandStatePhilox4_32_10i_param_0];
	ld.param.u32 	%r2, [_Z16printPhiloxStateP24curandStatePhilox4_32_10i_param_1];
	mov.u32 	%r3, %tid.x;
	mov.u32 	%r4, %ctaid.x;
	mov.u32 	%r5, %ntid.x;
	mad.lo.s32 	%r1, %r4, %r5, %r3;
	setp.ge.s32 	%p1, %r1, %r2;
	@%p1 bra 	$L__BB2_2;
	add.u64 	%rd2, %SP, 0;
	add.u64 	%rd3, %SPL, 0;
	cvta.to.global.u64 	%rd4, %rd1;
	mul.wide.s32 	%rd5, %r1, 64;
	add.s64 	%rd6, %rd4, %rd5;
	ld.global.u32 	%r6, [%rd6+32];
	st.local.u32 	[%rd3], %r6;
	mov.u64 	%rd7, $str$1;
	cvta.global.u64 	%rd8, %rd7;
	{ // callseq 0, 0
	.param .b64 param0;
	st.param.b64 	[param0], %rd8;
	.param .b64 param1;
	st.param.b64 	[param1], %rd2;
	.param .b32 retval0;
	call.uni (retval0), 
	vprintf, 
	(
	param0, 
	param1
	);
	ld.param.b32 	%r7, [retval0];
	} // callseq 0
	ld.global.u32 	%r9, [%rd6+36];
	st.local.u32 	[%rd3], %r9;
	mov.u64 	%rd9, $str$2;
	cvta.global.u64 	%rd10, %rd9;
	{ // callseq 1, 0
	.param .b64 param0;
	st.param.b64 	[param0], %rd10;
	.param .b64 param1;
	st.param.b64 	[param1], %rd2;
	.param .b32 retval0;
	call.uni (retval0), 
	vprintf, 
	(
	param0, 
	param1
	);
	ld.param.b32 	%r10, [retval0];
	} // callseq 1
$L__BB2_2:
	ret;

}
	// .globl	_Z11propagationP24curandStatePhilox4_32_10PfS1_15SimParameters_t
.visible .entry _Z11propagationP24curandStatePhilox4_32_10PfS1_15SimParameters_t(
	.param .u64 .ptr .align 1 _Z11propagationP24curandStatePhilox4_32_10PfS1_15SimParameters_t_param_0,
	.param .u64 .ptr .align 1 _Z11propagationP24curandStatePhilox4_32_10PfS1_15SimParameters_t_param_1,
	.param .u64 .ptr .align 1 _Z11propagationP24curandStatePhilox4_32_10PfS1_15SimParameters_t_param_2,
	.param .align 8 .b8 _Z11propagationP24curandStatePhilox4_32_10PfS1_15SimParameters_t_param_3[2056]
)
{
	.reg .pred 	%p<23>;
	.reg .b32 	%r<274>;
	.reg .b32 	%f<69>;
	.reg .b64 	%rd<14>;
	.reg .b64 	%fd<13>;

	ld.param.u64 	%rd5, [_Z11propagationP24curandStatePhilox4_32_10PfS1_15SimParameters_t_param_0];
	ld.param.u64 	%rd6, [_Z11propagationP24curandStatePhilox4_32_10PfS1_15SimParameters_t_param_1];
	ld.param.u64 	%rd7, [_Z11propagationP24curandStatePhilox4_32_10PfS1_15SimParameters_t_param_2];
	mov.b64 	%rd8, _Z11propagationP24curandStatePhilox4_32_10PfS1_15SimParameters_t_param_3;
	mov.u64 	%rd1, %rd8;
	mov.u32 	%r34, %tid.x;
	mov.u32 	%r35, %ctaid.x;
	mov.u32 	%r36, %ntid.x;
	mad.lo.s32 	%r1, %r35, %r36, %r34;
	ld.param.u32 	%r37, [_Z11propagationP24curandStatePhilox4_32_10PfS1_15SimParameters_t_param_3+2000];
	setp.ge.s32 	%p1, %r1, %r37;
	@%p1 bra 	$L__BB3_36;
	ld.param.f32 	%f16, [%rd1+2052];
	cvt.rzi.s32.f32 	%r38, %f16;
	cvta.to.global.u64 	%rd9, %rd6;
	cvta.to.global.u64 	%rd10, %rd7;
	mul.wide.s32 	%rd11, %r1, 4;
	add.s64 	%rd2, %rd9, %rd11;
	ld.global.f32 	%f67, [%rd2];
	add.s64 	%rd3, %rd10, %rd11;
	ld.global.f32 	%f68, [%rd3];
	cvt.rn.f32.s32 	%f3, %r38;
	setp.geu.f32 	%p2, %f67, %f3;
	@%p2 bra 	$L__BB3_35;
	ld.param.f32 	%f17, [%rd1+2048];
	ld.param.f32 	%f4, [%rd1+2044];
	ld.param.f32 	%f18, [%rd1+2040];
	ld.param.f32 	%f19, [%rd1+2032];
	cvt.rzi.s32.f32 	%r39, %f17;
	cvt.rn.f32.s32 	%f5, %r39;
	cvta.to.global.u64 	%rd12, %rd5;
	mul.wide.s32 	%rd13, %r1, 64;
	add.s64 	%rd4, %rd12, %rd13;
	mul.f32 	%f6, %f19, %f19;
	cvt.f64.f32 	%fd1, %f18;
	add.f64 	%fd2, %fd1, %fd1;
	ld.global.u32 	%r265, [%rd4+44];
$L__BB3_3:
	setp.eq.s32 	%p3, %r265, 1;
	@%p3 bra 	$L__BB3_33;
	ld.global.u32 	%r40, [%rd4+40];
	add.s32 	%r269, %r40, 1;
	setp.eq.s32 	%p4, %r40, 1;
	@%p4 bra 	$L__BB3_8;
	setp.eq.s32 	%p5, %r40, 2;
	@%p5 bra 	$L__BB3_9;
	setp.eq.s32 	%p6, %r40, 3;
	@%p6 bra 	$L__BB3_10;
	ld.global.u32 	%r266, [%rd4+16];
	bra.uni 	$L__BB3_11;
$L__BB3_8:
	ld.global.u32 	%r266, [%rd4+20];
	bra.uni 	$L__BB3_11;
$L__BB3_9:
	ld.global.u32 	%r266, [%rd4+24];
	bra.uni 	$L__BB3_11;
$L__BB3_10:
	ld.global.u32 	%r266, [%rd4+28];
$L__BB3_11:
	setp.ne.s32 	%p7, %r269, 4;
	@%p7 bra 	$L__BB3_18;
	ld.global.v2.u32 	{%r41, %r268}, [%rd4];
	add.s32 	%r11, %r41, 1;
	setp.eq.s32 	%p8, %r11, 0;
	st.global.u32 	[%rd4], %r11;
	@%p8 bra 	$L__BB3_14;
	ld.global.u32 	%r267, [%rd4+8];
	bra.uni 	$L__BB3_17;
$L__BB3_14:
	add.s32 	%r268, %r268, 1;
	setp.ne.s32 	%p9, %r268, 0;
	st.global.u32 	[%rd4+4], %r268;
	ld.global.u32 	%r267, [%rd4+8];
	@%p9 bra 	$L__BB3_17;
	add.s32 	%r267, %r267, 1;
	setp.ne.s32 	%p10, %r267, 0;
	st.global.u32 	[%rd4+8], %r267;
	mov.b32 	%r268, 0;
	@%p10 bra 	$L__BB3_17;
	ld.global.u32 	%r44, [%rd4+12];
	add.s32 	%r45, %r44, 1;
	st.global.u32 	[%rd4+12], %r45;
	mov.b32 	%r267, 0;
	mov.u32 	%r268, %r267;
$L__BB3_17:
	ld.global.u32 	%r47, [%rd4+12];
	ld.global.v2.u32 	{%r48, %r49}, [%rd4+32];
	mov.b32 	%r50, -766435501;
	mul.hi.u32 	%r51, %r50, %r11;
	mul.lo.s32 	%r52, %r11, -766435501;
	mov.b32 	%r53, -845247145;
	mul.hi.u32 	%r54, %r53, %r267;
	mul.lo.s32 	%r55, %r267, -845247145;
	xor.b32  	%r56, %r54, %r268;
	xor.b32  	%r57, %r56, %r48;
	xor.b32  	%r58, %r47, %r51;
	xor.b32  	%r59, %r58, %r49;
	add.s32 	%r60, %r48, -1640531527;
	add.s32 	%r61, %r49, -1150833019;
	mul.hi.u32 	%r62, %r50, %r57;
	mul.lo.s32 	%r63, %r57, -766435501;
	mul.hi.u32 	%r64, %r53, %r59;
	mul.lo.s32 	%r65, %r59, -845247145;
	xor.b32  	%r66, %r55, %r64;
	xor.b32  	%r67, %r66, %r60;
	xor.b32  	%r68, %r62, %r52;
	xor.b32  	%r69, %r68, %r61;
	add.s32 	%r70, %r48, 1013904242;
	add.s32 	%r71, %r49, 1993301258;
	mul.hi.u32 	%r72, %r50, %r67;
	mul.lo.s32 	%r73, %r67, -766435501;
	mul.hi.u32 	%r74, %r53, %r69;
	mul.lo.s32 	%r75, %r69, -845247145;
	xor.b32  	%r76, %r65, %r70;
	xor.b32  	%r77, %r76, %r74;
	xor.b32  	%r78, %r71, %r63;
	xor.b32  	%r79, %r78, %r72;
	add.s32 	%r80, %r48, -626627285;
	add.s32 	%r81, %r49, 842468239;
	mul.hi.u32 	%r82, %r50, %r77;
	mul.lo.s32 	%r83, %r77, -766435501;
	mul.hi.u32 	%r84, %r53, %r79;
	mul.lo.s32 	%r85, %r79, -845247145;
	xor.b32  	%r86, %r75, %r80;
	xor.b32  	%r87, %r86, %r84;
	xor.b32  	%r88, %r73, %r81;
	xor.b32  	%r89, %r88, %r82;
	add.s32 	%r90, %r48, 2027808484;
	add.s32 	%r91, %r49, -308364780;
	mul.hi.u32 	%r92, %r50, %r87;
	mul.lo.s32 	%r93, %r87, -766435501;
	mul.hi.u32 	%r94, %r53, %r89;
	mul.lo.s32 	%r95, %r89, -845247145;
	xor.b32  	%r96, %r85, %r90;
	xor.b32  	%r97, %r96, %r94;
	xor.b32  	%r98, %r83, %r91;
	xor.b32  	%r99, %r98, %r92;
	add.s32 	%r100, %r48, 387276957;
	add.s32 	%r101, %r49, -1459197799;
	mul.hi.u32 	%r102, %r50, %r97;
	mul.lo.s32 	%r103, %r97, -766435501;
	mul.hi.u32 	%r104, %r53, %r99;
	mul.lo.s32 	%r105, %r99, -845247145;
	xor.b32  	%r106, %r95, %r100;
	xor.b32  	%r107, %r106, %r104;
	xor.b32  	%r108, %r93, %r101;
	xor.b32  	%r109, %r108, %r102;
	add.s32 	%r110, %r48, -1253254570;
	add.s32 	%r111, %r49, 1684936478;
	mul.hi.u32 	%r112, %r50, %r107;
	mul.lo.s32 	%r113, %r107, -766435501;
	mul.hi.u32 	%r114, %r53, %r109;
	mul.lo.s32 	%r115, %r109, -845247145;
	xor.b32  	%r116, %r105, %r110;
	xor.b32  	%r117, %r116, %r114;
	xor.b32  	%r118, %r103, %r111;
	xor.b32  	%r119, %r118, %r112;
	add.s32 	%r120, %r48, 1401181199;
	add.s32 	%r121, %r49, 534103459;
	mul.hi.u32 	%r122, %r50, %r117;
	mul.lo.s32 	%r123, %r117, -766435501;
	mul.hi.u32 	%r124, %r53, %r119;
	mul.lo.s32 	%r125, %r119, -845247145;
	xor.b32  	%r126, %r115, %r120;
	xor.b32  	%r127, %r126, %r124;
	xor.b32  	%r128, %r113, %r121;
	xor.b32  	%r129, %r128, %r122;
	add.s32 	%r130, %r48, -239350328;
	add.s32 	%r131, %r49, -616729560;
	mul.hi.u32 	%r132, %r50, %r127;
	mul.lo.s32 	%r133, %r127, -766435501;
	mul.hi.u32 	%r134, %r53, %r129;
	mul.lo.s32 	%r135, %r129, -845247145;
	xor.b32  	%r136, %r125, %r130;
	xor.b32  	%r137, %r136, %r134;
	xor.b32  	%r138, %r123, %r131;
	xor.b32  	%r139, %r138, %r132;
	add.s32 	%r140, %r48, -1879881855;
	add.s32 	%r141, %r49, -1767562579;
	mul.hi.u32 	%r142, %r50, %r137;
	mul.lo.s32 	%r143, %r137, -766435501;
	mul.hi.u32 	%r144, %r53, %r139;
	mul.lo.s32 	%r145, %r139, -845247145;
	xor.b32  	%r146, %r135, %r140;
	xor.b32  	%r147, %r146, %r144;
	xor.b32  	%r148, %r133, %r141;
	xor.b32  	%r149, %r148, %r142;
	st.global.v4.u32 	[%rd4+16], {%r147, %r145, %r149, %r143};
	mov.b32 	%r269, 0;
$L__BB3_18:
	add.s32 	%r19, %r269, 1;
	st.global.u32 	[%rd4+40], %r19;
	setp.eq.s32 	%p11, %r269, 1;
	@%p11 bra 	$L__BB3_22;
	setp.eq.s32 	%p12, %r269, 2;
	@%p12 bra 	$L__BB3_23;
	setp.eq.s32 	%p13, %r269, 3;
	@%p13 bra 	$L__BB3_24;
	ld.global.u32 	%r270, [%rd4+16];
	bra.uni 	$L__BB3_25;
$L__BB3_22:
	ld.global.u32 	%r270, [%rd4+20];
	bra.uni 	$L__BB3_25;
$L__BB3_23:
	ld.global.u32 	%r270, [%rd4+24];
	bra.uni 	$L__BB3_25;
$L__BB3_24:
	ld.global.u32 	%r270, [%rd4+28];
$L__BB3_25:
	setp.ne.s32 	%p14, %r19, 4;
	@%p14 bra 	$L__BB3_32;
	ld.global.v2.u32 	{%r150, %r272}, [%rd4];
	add.s32 	%r26, %r150, 1;
	setp.eq.s32 	%p15, %r26, 0;
	st.global.u32 	[%rd4], %r26;
	@%p15 bra 	$L__BB3_28;
	ld.global.u32 	%r271, [%rd4+8];
	bra.uni 	$L__BB3_31;
$L__BB3_28:
	add.s32 	%r272, %r272, 1;
	setp.ne.s32 	%p16, %r272, 0;
	st.global.u32 	[%rd4+4], %r272;
	ld.global.u32 	%r271, [%rd4+8];
	@%p16 bra 	$L__BB3_31;
	add.s32 	%r271, %r271, 1;
	setp.ne.s32 	%p17, %r271, 0;
	st.global.u32 	[%rd4+8], %r271;
	mov.b32 	%r272, 0;
	@%p17 bra 	$L__BB3_31;
	ld.global.u32 	%r153, [%rd4+12];
	add.s32 	%r154, %r153, 1;
	st.global.u32 	[%rd4+12], %r154;
	mov.b32 	%r271, 0;
	mov.u32 	%r272, %r271;
$L__BB3_31:
	ld.global.u32 	%r155, [%rd4+12];
	ld.global.v2.u32 	{%r156, %r157}, [%rd4+32];
	mov.b32 	%r158, -766435501;
	mul.hi.u32 	%r159, %r158, %r26;
	mul.lo.s32 	%r160, %r26, -766435501;
	mov.b32 	%r161, -845247145;
	mul.hi.u32 	%r162, %r161, %r271;
	mul.lo.s32 	%r163, %r271, -845247145;
	xor.b32  	%r164, %r162, %r272;
	xor.b32  	%r165, %r164, %r156;
	xor.b32  	%r166, %r155, %r159;
	xor.b32  	%r167, %r166, %r157;
	add.s32 	%r168, %r156, -1640531527;
	add.s32 	%r169, %r157, -1150833019;
	mul.hi.u32 	%r170, %r158, %r165;
	mul.lo.s32 	%r171, %r165, -766435501;
	mul.hi.u32 	%r172, %r161, %r167;
	mul.lo.s32 	%r173, %r167, -845247145;
	xor.b32  	%r174, %r163, %r172;
	xor.b32  	%r175, %r174, %r168;
	xor.b32  	%r176, %r170, %r160;
	xor.b32  	%r177, %r176, %r169;
	add.s32 	%r178, %r156, 1013904242;
	add.s32 	%r179, %r157, 1993301258;
	mul.hi.u32 	%r180, %r158, %r175;
	mul.lo.s32 	%r181, %r175, -766435501;
	mul.hi.u32 	%r182, %r161, %r177;
	mul.lo.s32 	%r183, %r177, -845247145;
	xor.b32  	%r184, %r173, %r178;
	xor.b32  	%r185, %r184, %r182;
	xor.b32  	%r186, %r179, %r171;
	xor.b32  	%r187, %r186, %r180;
	add.s32 	%r188, %r156, -626627285;
	add.s32 	%r189, %r157, 842468239;
	mul.hi.u32 	%r190, %r158, %r185;
	mul.lo.s32 	%r191, %r185, -766435501;
	mul.hi.u32 	%r192, %r161, %r187;
	mul.lo.s32 	%r193, %r187, -845247145;
	xor.b32  	%r194, %r183, %r188;
	xor.b32  	%r195, %r194, %r192;
	xor.b32  	%r196, %r181, %r189;
	xor.b32  	%r197, %r196, %r190;
	add.s32 	%r198, %r156, 2027808484;
	add.s32 	%r199, %r157, -308364780;
	mul.hi.u32 	%r200, %r158, %r195;
	mul.lo.s32 	%r201, %r195, -766435501;
	mul.hi.u32 	%r202, %r161, %r197;
	mul.lo.s32 	%r203, %r197, -845247145;
	xor.b32  	%r204, %r193, %r198;
	xor.b32  	%r205, %r204, %r202;
	xor.b32  	%r206, %r191, %r199;
	xor.b32  	%r207, %r206, %r200;
	add.s32 	%r208, %r156, 387276957;
	add.s32 	%r209, %r157, -1459197799;
	mul.hi.u32 	%r210, %r158, %r205;
	mul.lo.s32 	%r211, %r205, -766435501;
	mul.hi.u32 	%r212, %r161, %r207;
	mul.lo.s32 	%r213, %r207, -845247145;
	xor.b32  	%r214, %r203, %r208;
	xor.b32  	%r215, %r214, %r212;
	xor.b32  	%r216, %r201, %r209;
	xor.b32  	%r217, %r216, %r210;
	add.s32 	%r218, %r156, -1253254570;
	add.s32 	%r219, %r157, 1684936478;
	mul.hi.u32 	%r220, %r158, %r215;
	mul.lo.s32 	%r221, %r215, -766435501;
	mul.hi.u32 	%r222, %r161, %r217;
	mul.lo.s32 	%r223, %r217, -845247145;
	xor.b32  	%r224, %r213, %r218;
	xor.b32  	%r225, %r224, %r222;
	xor.b32  	%r226, %r211, %r219;
	xor.b32  	%r227, %r226, %r220;
	add.s32 	%r228, %r156, 1401181199;
	add.s32 	%r229, %r157, 534103459;
	mul.hi.u32 	%r230, %r158, %r225;
	mul.lo.s32 	%r231, %r225, -766435501;
	mul.hi.u32 	%r232, %r161, %r227;
	mul.lo.s32 	%r233, %r227, -845247145;
	xor.b32  	%r234, %r223, %r228;
	xor.b32  	%r235, %r234, %r232;
	xor.b32  	%r236, %r221, %r229;
	xor.b32  	%r237, %r236, %r230;
	add.s32 	%r238, %r156, -239350328;
	add.s32 	%r239, %r157, -616729560;
	mul.hi.u32 	%r240, %r158, %r235;
	mul.lo.s32 	%r241, %r235, -766435501;
	mul.hi.u32 	%r242, %r161, %r237;
	mul.lo.s32 	%r243, %r237, -845247145;
	xor.b32  	%r244, %r233, %r238;
	xor.b32  	%r245, %r244, %r242;
	xor.b32  	%r246, %r231, %r239;
	xor.b32  	%r247, %r246, %r240;
	add.s32 	%r248, %r156, -1879881855;
	add.s32 	%r249, %r157, -1767562579;
	mul.hi.u32 	%r250, %r158, %r245;
	mul.lo.s32 	%r251, %r245, -766435501;
	mul.hi.u32 	%r252, %r161, %r247;
	mul.lo.s32 	%r253, %r247, -845247145;
	xor.b32  	%r254, %r243, %r248;
	xor.b32  	%r255, %r254, %r252;
	xor.b32  	%r256, %r241, %r249;
	xor.b32  	%r257, %r256, %r250;
	st.global.v4.u32 	[%rd4+16], {%r255, %r253, %r257, %r251};
	mov.b32 	%r258, 0;
	st.global.u32 	[%rd4+40], %r258;
$L__BB3_32:
	cvt.rn.f32.u32 	%f20, %r266;
	fma.rn.f32 	%f21, %f20, 0f2F800000, 0f2F000000;
	cvt.rn.f32.u32 	%f22, %r270;
	fma.rn.f32 	%f23, %f22, 0f30C90FDB, 0f30490FDB;
	setp.lt.f32 	%p18, %f21, 0f00800000;
	mul.f32 	%f24, %f21, 0f4B000000;
	selp.f32 	%f25, %f24, %f21, %p18;
	selp.f32 	%f26, 0fC1B80000, 0f00000000, %p18;
	mov.b32 	%r260, %f25;
	add.s32 	%r261, %r260, -1059760811;
	and.b32  	%r262, %r261, -8388608;
	sub.s32 	%r263, %r260, %r262;
	mov.b32 	%f27, %r263;
	cvt.rn.f32.s32 	%f28, %r262;
	fma.rn.f32 	%f29, %f28, 0f34000000, %f26;
	add.f32 	%f30, %f27, 0fBF800000;
	fma.rn.f32 	%f31, %f30, 0fBE055027, 0f3E1039F6;
	fma.rn.f32 	%f32, %f31, %f30, 0fBDF8CDCC;
	fma.rn.f32 	%f33, %f32, %f30, 0f3E0F2955;
	fma.rn.f32 	%f34, %f33, %f30, 0fBE2AD8B9;
	fma.rn.f32 	%f35, %f34, %f30, 0f3E4CED0B;
	fma.rn.f32 	%f36, %f35, %f30, 0fBE7FFF22;
	fma.rn.f32 	%f37, %f36, %f30, 0f3EAAAA78;
	fma.rn.f32 	%f38, %f37, %f30, 0fBF000000;
	mul.f32 	%f39, %f30, %f38;
	fma.rn.f32 	%f40, %f39, %f30, %f30;
	fma.rn.f32 	%f41, %f29, 0f3F317218, %f40;
	setp.gt.u32 	%p19, %r260, 2139095039;
	fma.rn.f32 	%f42, %f25, 0f7F800000, 0f7F800000;
	selp.f32 	%f43, %f42, %f41, %p19;
	setp.eq.f32 	%p20, %f25, 0f00000000;
	mul.f32 	%f44, %f43, 0fC0000000;
	selp.f32 	%f45, 0f7F800000, %f44, %p20;
	sqrt.rn.f32 	%f46, %f45;
	sin.approx.f32 	%f47, %f23;
	cos.approx.f32 	%f48, %f23;
	mul.f32 	%f66, %f46, %f47;
	mul.f32 	%f49, %f46, %f48;
	st.global.f32 	[%rd4+52], %f49;
	mov.b32 	%r265, 1;
	st.global.u32 	[%rd4+44], %r265;
	bra.uni 	$L__BB3_34;
$L__BB3_33:
	mov.b32 	%r265, 0;
	st.global.u32 	[%rd4+44], %r265;
	ld.global.f32 	%f66, [%rd4+52];
$L__BB3_34:
	fma.rn.f32 	%f50, %f68, %f68, %f6;
	sqrt.rn.f32 	%f51, %f50;
	div.rn.f32 	%f52, %f68, %f51;
	mul.f32 	%f53, %f4, %f52;
	mul.f32 	%f54, %f68, %f53;
	cvt.f64.f32 	%fd3, %f54;
	add.f64 	%fd4, %fd3, %fd3;
	cvt.f64.f32 	%fd5, %f67;
	div.rn.f64 	%fd6, %fd4, %fd5;
	sub.f64 	%fd7, %fd6, %fd1;
	cvt.rn.f32.f64 	%f55, %fd7;
	cvt.f64.f32 	%fd8, %f68;
	mul.f64 	%fd9, %fd2, %fd8;
	mul.f64 	%fd10, %fd5, 0d4008000000000000;
	div.rn.f64 	%fd11, %fd9, %fd10;
	cvt.rn.f32.f64 	%f56, %fd11;
	mul.f32 	%f57, %f5, %f55;
	add.f32 	%f58, %f54, %f54;
	mul.f32 	%f59, %f58, %f5;
	sqrt.rn.f32 	%f60, %f59;
	fma.rn.f32 	%f61, %f66, %f60, %f57;
	add.f32 	%f62, %f67, %f61;
	cvt.f64.f32 	%fd12, %f62;
	setp.lt.f64 	%p21, %fd12, 0d3FD3333333333333;
	fma.rn.f32 	%f63, %f5, %f56, %f68;
	selp.f32 	%f67, %f67, %f62, %p21;
	selp.f32 	%f68, %f68, %f63, %p21;
	setp.lt.f32 	%p22, %f67, %f3;
	@%p22 bra 	$L__BB3_3;
$L__BB3_35:
	st.global.f32 	[%rd2], %f67;
	st.global.f32 	[%rd3], %f68;
$L__BB3_36:
	ret;

}


// ===== COMPILED SASS (sm_100) =====

	.target	sm_100

	.elftype	@"ET_EXEC"


//--------------------- .note.nv.tkinfo           --------------------------
	.section	.note.nv.tkinfo,"",@"SHT_NOTE"
	.sectionflags	@"SHF_NOTE_NV_TKINFO"
	.tkinfo
        /*0018*/ 	.word	0x00000002
        /*0030*/ 	.string	""
        /*0030*/ 	.string	"ptxas"
        /*0030*/ 	.string	"Cuda compilation tools, release 13.0, V13.0.88"
        /*0030*/ 	.string	"Build cuda_13.0.r13.0/compiler.36424714_0"
        /*0030*/ 	.string	"-arch sm_100 -m 64 "



//--------------------- .note.nv.cuinfo           --------------------------
	.section	.note.nv.cuinfo,"",@"SHT_NOTE"
	.sectionflags	@"SHF_NOTE_NV_CUINFO"
        /*0018*/ 	.short	0x0002
        /*001a*/ 	.short	0x0064
        /*001c*/ 	.short	0x0082
	.zero		2


//--------------------- .nv.info                  --------------------------
	.section	.nv.info,"",@"SHT_CUDA_INFO"
	.align	4


	//----- nvinfo : EIATTR_REGCOUNT
	.align		4
        /*0000*/ 	.byte	0x04, 0x2f
        /*0002*/ 	.short	(.L_12 - .L_11)
	.align		4
.L_11:
        /*0004*/ 	.word	index@(_Z17init_rdmgeneratorP24curandStatePhilox4_32_10m)
        /*0008*/ 	.word	0x00000018


	//----- nvinfo : EIATTR_FRAME_SIZE
	.align		4
.L_12:
        /*000c*/ 	.byte	0x04, 0x11
        /*000e*/ 	.short	(.L_14 - .L_13)
	.align		4
.L_13:
        /*0010*/ 	.word	index@(_Z17init_rdmgeneratorP24curandStatePhilox4_32_10m)
        /*0014*/ 	.word	0x00000000


	//----- nvinfo : EIATTR_REGCOUNT
	.align		4
.L_14:
        /*0018*/ 	.byte	0x04, 0x2f
        /*001a*/ 	.short	(.L_16 - .L_15)
	.align		4
.L_15:
        /*001c*/ 	.word	index@(_Z12rdmgeneratorP24curandStatePhilox4_32_10Pfi)
        /*0020*/ 	.word	0x00000012


	//----- nvinfo : EIATTR_FRAME_SIZE
	.align		4
.L_16:
        /*0024*/ 	.byte	0x04, 0x11
        /*0026*/ 	.short	(.L_18 - .L_17)
	.align		4
.L_17:
        /*0028*/ 	.word	index@($__internal_3_$__cuda_sm20_sqrt_rn_f32_slowpath)
        /*002c*/ 	.word	0x00000000


	//----- nvinfo : EIATTR_FRAME_SIZE
	.align		4
.L_18:
        /*0030*/ 	.byte	0x04, 0x11
        /*0032*/ 	.short	(.L_20 - .L_19)
	.align		4
.L_19:
        /*0034*/ 	.word	index@(_Z12rdmgeneratorP24curandStatePhilox4_32_10Pfi)
        /*0038*/ 	.word	0x00000000


	//----- nvinfo : EIATTR_REGCOUNT
	.align		4
.L_20:
        /*003c*/ 	.byte	0x04, 0x2f
        /*003e*/ 	.short	(.L_22 - .L_21)
	.align		4
.L_21:
        /*0040*/ 	.word	index@(_Z16printPhiloxStateP24curandStatePhilox4_32_10i)
        /*0044*/ 	.word	0x00000018


	//----- nvinfo : EIATTR_FRAME_SIZE
	.align		4
.L_22:
        /*0048*/ 	.byte	0x04, 0x11
        /*004a*/ 	.short	(.L_24 - .L_23)
	.align		4
.L_23:
        /*004c*/ 	.word	index@(_Z16printPhiloxStateP24curandStatePhilox4_32_10i)
        /*0050*/ 	.word	0x00000008


	//----- nvinfo : EIATTR_REGCOUNT
	.align		4
.L_24:
        /*0054*/ 	.byte	0x04, 0x2f
        /*0056*/ 	.short	(.L_26 - .L_25)
	.align		4
.L_25:
        /*0058*/ 	.word	index@(_Z11propagationP24curandStatePhilox4_32_10PfS1_15SimParameters_t)
        /*005c*/ 	.word	0x0000002a


	//----- nvinfo : EIATTR_FRAME_SIZE
	.align		4
.L_26:
        /*0060*/ 	.byte	0x04, 0x11
        /*0062*/ 	.short	(.L_28 - .L_27)
	.align		4
.L_27:
        /*0064*/ 	.word	index@($__internal_2_$__cuda_sm3x_div_rn_noftz_f32_slowpath)
        /*0068*/ 	.word	0x00000000


	//----- nvinfo : EIATTR_FRAME_SIZE
	.align		4
.L_28:
        /*006c*/ 	.byte	0x04, 0x11
        /*006e*/ 	.short	(.L_30 - .L_29)
	.align		4
.L_29:
        /*0070*/ 	.word	index@($__internal_1_$__cuda_sm20_sqrt_rn_f32_slowpath)
        /*0074*/ 	.word	0x00000000


	//----- nvinfo : EIATTR_FRAME_SIZE
	.align		4
.L_30:
        /*0078*/ 	.byte	0x04, 0x11
        /*007a*/ 	.short	(.L_32 - .L_31)
	.align		4
.L_31:
        /*007c*/ 	.word	index@($__internal_0_$__cuda_sm20_div_rn_f64_full)
        /*0080*/ 	.word	0x00000000


	//----- nvinfo : EIATTR_FRAME_SIZE
	.align		4
.L_32:
        /*0084*/ 	.byte	0x04, 0x11
        /*0086*/ 	.short	(.L_34 - .L_33)
	.align		4
.L_33:
        /*0088*/ 	.word	index@(_Z11propagationP24curandStatePhilox4_32_10PfS1_15SimParameters_t)
        /*008c*/ 	.word	0x00000000


	//----- nvinfo : EIATTR_MIN_STACK_SIZE
	.align		4
.L_34:
        /*0090*/ 	.byte	0x04, 0x12
        /*0092*/ 	.short	(.L_36 - .L_35)
	.align		4
.L_35:
        /*0094*/ 	.word	index@(_Z11propagationP24curandStatePhilox4_32_10PfS1_15SimParameters_t)
        /*0098*/ 	.word	0x00000000


	//----- nvinfo : EIATTR_MIN_STACK_SIZE
	.align		4
.L_36:
        /*009c*/ 	.byte	0x04, 0x12
        /*009e*/ 	.short	(.L_38 - .L_37)
	.align		4
.L_37:
        /*00a0*/ 	.word	index@(_Z16printPhiloxStateP24curandStatePhilox4_32_10i)
        /*00a4*/ 	.word	0x00000008


	//----- nvinfo : EIATTR_MIN_STACK_SIZE
	.align		4
.L_38:
        /*00a8*/ 	.byte	0x04, 0x12
        /*00aa*/ 	.short	(.L_40 - .L_39)
	.align		4
.L_39:
        /*00ac*/ 	.word	index@(_Z12rdmgeneratorP24curandStatePhilox4_32_10Pfi)
        /*00b0*/ 	.word	0x00000000


	//----- nvinfo : EIATTR_MIN_STACK_SIZE
	.align		4
.L_40:
        /*00b4*/ 	.byte	0x04, 0x12
        /*00b6*/ 	.short	(.L_42 - .L_41)
	.align		4
.L_41:
        /*00b8*/ 	.word	index@(_Z17init_rdmgeneratorP24curandStatePhilox4_32_10m)
        /*00bc*/ 	.word	0x00000000
.L_42:


//--------------------- .nv.compat                --------------------------
	.section	.nv.compat,"",@"SHT_CUDA_COMPAT_INFO"
	.align	4
        /*0000*/ 	.byte	0x02, 0x09, 0x00, 0x00, 0x02, 0x02, 0x01, 0x00, 0x02, 0x05, 0x05, 0x00, 0x03, 0x07, 0x01, 0x01
        /*0010*/ 	.byte	0x02, 0x03, 0x00, 0x00, 0x02, 0x06, 0x01, 0x00, 0x04, 0x0b, 0x08, 0x00, 0x01, 0x00, 0x00, 0x00
        /*0020*/ 	.byte	0x00, 0x00, 0x00, 0x00


//--------------------- .nv.info._Z11propagationP24curandStatePhilox4_32_10PfS1_15SimParameters_t --------------------------
	.section	.nv.info._Z11propagationP24curandStatePhilox4_32_10PfS1_15SimParameters_t,"",@"SHT_CUDA_INFO"
	.sectionflags	@""
	.align	4


	//----- nvinfo : EIATTR_CUDA_API_VERSION
	.align		4
        /*0000*/ 	.byte	0x04, 0x37
        /*0002*/ 	.short	(.L_44 - .L_43)
.L_43:
        /*0004*/ 	.word	0x00000082


	//----- nvinfo : EIATTR_KPARAM_INFO
	.align		4
.L_44:
        /*0008*/ 	.byte	0x04, 0x17
        /*000a*/ 	.short	(.L_46 - .L_45)
.L_45:
        /*000c*/ 	.word	0x00000000
        /*0010*/ 	.short	0x0003
        /*0012*/ 	.short	0x0018
        /*0014*/ 	.byte	0x00, 0xf0, 0x21, 0x20


	//----- nvinfo : EIATTR_KPARAM_INFO
	.align		4
.L_46:
        /*0018*/ 	.byte	0x04, 0x17
        /*001a*/ 	.short	(.L_48 - .L_47)
.L_47:
        /*001c*/ 	.word	0x00000000
        /*0020*/ 	.short	0x0002
        /*0022*/ 	.short	0x0010
        /*0024*/ 	.byte	0x00, 0xf5, 0x21, 0x00


	//----- nvinfo : EIATTR_KPARAM_INFO
	.align		4
.L_48:
        /*0028*/ 	.byte	0x04, 0x17
        /*002a*/ 	.short	(.L_50 - .L_49)
.L_49:
        /*002c*/ 	.word	0x00000000
        /*0030*/ 	.short	0x0001
        /*0032*/ 	.short	0x0008
        /*0034*/ 	.byte	0x00, 0xf5, 0x21, 0x00


	//----- nvinfo : EIATTR_KPARAM_INFO
	.align		4
.L_50:
        /*0038*/ 	.byte	0x04, 0x17
        /*003a*/ 	.short	(.L_52 - .L_51)
.L_51:
        /*003c*/ 	.word	0x00000000
        /*0040*/ 	.short	0x0000
        /*0042*/ 	.short	0x0000
        /*0044*/ 	.byte	0x00, 0xf5, 0x21, 0x00


	//----- nvinfo : EIATTR_SPARSE_MMA_MASK
	.align		4
.L_52:
        /*0048*/ 	.byte	0x03, 0x50
        /*004a*/ 	.short	0x0000


	//----- nvinfo : EIATTR_MAXREG_COUNT
	.align		4
        /*004c*/ 	.byte	0x03, 0x1b
        /*004e*/ 	.short	0x00ff


	//----- nvinfo : EIATTR_MERCURY_ISA_VERSION
	.align		4
        /*0050*/ 	.byte	0x03, 0x5f
        /*0052*/ 	.short	0x0101


	//----- nvinfo : EIATTR_VRC_CTA_INIT_COUNT
	.align		4
        /*0054*/ 	.byte	0x02, 0x4a
	.zero		1
	.zero		1


	//----- nvinfo : EIATTR_EXIT_INSTR_OFFSETS
	.align		4
        /*0058*/ 	.byte	0x04, 0x1c
        /*005a*/ 	.short	(.L_54 - .L_53)


	//   ....[0]....
.L_53:
        /*005c*/ 	.word	0x00000070


	//   ....[1]....
        /*0060*/ 	.word	0x00001b80


	//----- nvinfo : EIATTR_INDIRECT_BRANCH_TARGETS
	.align		4
.L_54:
        /*0064*/ 	.byte	0x04, 0x34
        /*0066*/ 	.short	(.L_56 - .L_55)


	//   ....[0]....
.L_55:
        /*0068*/ 	.word	.L_x_75@srel
        /*006c*/ 	.short	0x0
        /*006e*/ 	.short	0x0
        /*0070*/ 	.word	0x3
        /*0074*/ 	.word	.L_x_76@srel
        /*0078*/ 	.word	.L_x_77@srel
        /*007c*/ 	.word	.L_x_78@srel


	//   ....[1]....
        /*0080*/ 	.word	.L_x_79@srel
        /*0084*/ 	.short	0x0
        /*0086*/ 	.short	0x0
        /*0088*/ 	.word	0x3
        /*008c*/ 	.word	.L_x_80@srel
        /*0090*/ 	.word	.L_x_81@srel
        /*0094*/ 	.word	.L_x_82@srel


	//----- nvinfo : EIATTR_CRS_STACK_SIZE
	.align		4
.L_56:
        /*0098*/ 	.byte	0x04, 0x1e
        /*009a*/ 	.short	(.L_58 - .L_57)
.L_57:
        /*009c*/ 	.word	0x00000000


	//----- nvinfo : EIATTR_CBANK_PARAM_SIZE
	.align		4
.L_58:
        /*00a0*/ 	.byte	0x03, 0x19
        /*00a2*/ 	.short	0x0820


	//----- nvinfo : EIATTR_PARAM_CBANK
	.align		4
        /*00a4*/ 	.byte	0x04, 0x0a
        /*00a6*/ 	.short	(.L_60 - .L_59)
	.align		4
.L_59:
        /*00a8*/ 	.word	index@(.nv.constant0._Z11propagationP24curandStatePhilox4_32_10PfS1_15SimParameters_t)
        /*00ac*/ 	.short	0x0380
        /*00ae*/ 	.short	0x0820


	//----- nvinfo : EIATTR_SW_WAR
	.align		4
.L_60:
        /*00b0*/ 	.byte	0x04, 0x36
        /*00b2*/ 	.short	(.L_62 - .L_61)
.L_61:
        /*00b4*/ 	.word	0x00000008
.L_62:


//--------------------- .nv.info._Z16printPhiloxStateP24curandStatePhilox4_32_10i --------------------------
	.section	.nv.info._Z16printPhiloxStateP24curandStatePhilox4_32_10i,"",@"SHT_CUDA_INFO"
	.sectionflags	@""
	.align	4


	//----- nvinfo : EIATTR_CUDA_API_VERSION
	.align		4
        /*0000*/ 	.byte	0x04, 0x37
        /*0002*/ 	.short	(.L_64 - .L_63)
.L_63:
        /*0004*/ 	.word	0x00000082


	//----- nvinfo : EIATTR_KPARAM_INFO
	.align		4
.L_64:
        /*0008*/ 	.byte	0x04, 0x17
        /*000a*/ 	.short	(.L_66 - .L_65)
.L_65:
        /*000c*/ 	.word	0x00000000
        /*0010*/ 	.short	0x0001
        /*0012*/ 	.short	0x0008
        /*0014*/ 	.byte	0x00, 0xf0, 0x11, 0x00


	//----- nvinfo : EIATTR_KPARAM_INFO
	.align		4
.L_66:
        /*0018*/ 	.byte	0x04, 0x17
        /*001a*/ 	.short	(.L_68 - .L_67)
.L_67:
        /*001c*/ 	.word	0x00000000
        /*0020*/ 	.short	0x0000
        /*0022*/ 	.short	0x0000
        /*0024*/ 	.byte	0x00, 0xf5, 0x21, 0x00


	//----- nvinfo : EIATTR_SPARSE_MMA_MASK
	.align		4
.L_68:
        /*0028*/ 	.byte	0x03, 0x50
        /*002a*/ 	.short	0x0000


	//----- nvinfo : EIATTR_MAXREG_COUNT
	.align		4
        /*002c*/ 	.byte	0x03, 0x1b
        /*002e*/ 	.short	0x00ff


	//----- nvinfo : EIATTR_EXTERNS
	.align		4
        /*0030*/ 	.byte	0x04, 0x0f
        /*0032*/ 	.short	(.L_70 - .L_69)


	//   ....[0]....
	.align		4
.L_69:
        /*0034*/ 	.word	index@(vprintf)


	//----- nvinfo : EIATTR_MERCURY_ISA_VERSION
	.align		4
.L_70:
        /*0038*/ 	.byte	0x03, 0x5f
        /*003a*/ 	.short	0x0101


	//----- nvinfo : EIATTR_VRC_CTA_INIT_COUNT
	.align		4
        /*003c*/ 	.byte	0x02, 0x4a
	.zero		1
	.zero		1


	//----- nvinfo : EIATTR_SYSCALL_OFFSETS
	.align		4
        /*0040*/ 	.byte	0x04, 0x46
        /*0042*/ 	.short	(.L_72 - .L_71)


	//   ....[0]....
.L_71:
        /*0044*/ 	.word	0x000001a0


	//   ....[1]....
        /*0048*/ 	.word	0x00000240


	//----- nvinfo : EIATTR_EXIT_INSTR_OFFSETS
	.align		4
.L_72:
        /*004c*/ 	.byte	0x04, 0x1c
        /*004e*/ 	.short	(.L_74 - .L_73)


	//   ....[0]....
.L_73:
        /*0050*/ 	.word	0x000000c0


	//   ....[1]....
        /*0054*/ 	.word	0x00000250


	//----- nvinfo : EIATTR_CRS_STACK_SIZE
	.align		4
.L_74:
        /*0058*/ 	.byte	0x04, 0x1e
        /*005a*/ 	.short	(.L_76 - .L_75)
.L_75:
        /*005c*/ 	.word	0x00000000


	//----- nvinfo : EIATTR_CBANK_PARAM_SIZE
	.align		4
.L_76:
        /*0060*/ 	.byte	0x03, 0x19
        /*0062*/ 	.short	0x000c


	//----- nvinfo : EIATTR_PARAM_CBANK
	.align		4
        /*0064*/ 	.byte	0x04, 0x0a
        /*0066*/ 	.short	(.L_78 - .L_77)
	.align		4
.L_77:
        /*0068*/ 	.word	index@(.nv.constant0._Z16printPhiloxStateP24curandStatePhilox4_32_10i)
        /*006c*/ 	.short	0x0380
        /*006e*/ 	.short	0x000c


	//----- nvinfo : EIATTR_SW_WAR
	.align		4
.L_78:
        /*0070*/ 	.byte	0x04, 0x36
        /*0072*/ 	.short	(.L_80 - .L_79)
.L_79:
        /*0074*/ 	.word	0x00000008
.L_80:


//--------------------- .nv.info._Z12rdmgeneratorP24curandStatePhilox4_32_10Pfi --------------------------
	.section	.nv.info._Z12rdmgeneratorP24curandStatePhilox4_32_10Pfi,"",@"SHT_CUDA_INFO"
	.sectionflags	@""
	.align	4


	//----- nvinfo : EIATTR_CUDA_API_VERSION
	.align		4
        /*0000*/ 	.byte	0x04, 0x37
        /*0002*/ 	.short	(.L_82 - .L_81)
.L_81:
        /*0004*/ 	.word	0x00000082


	//----- nvinfo : EIATTR_KPARAM_INFO
	.align		4
.L_82:
        /*0008*/ 	.byte	0x04, 0x17
        /*000a*/ 	.short	(.L_84 - .L_83)
.L_83:
        /*000c*/ 	.word	0x00000000
        /*0010*/ 	.short	0x0002
        /*0012*/ 	.short	0x0010
        /*0014*/ 	.byte	0x00, 0xf0, 0x11, 0x00


	//----- nvinfo : EIATTR_KPARAM_INFO
	.align		4
.L_84:
        /*0018*/ 	.byte	0x04, 0x17
        /*001a*/ 	.short	(.L_86 - .L_85)
.L_85:
        /*001c*/ 	.word	0x00000000
        /*0020*/ 	.short	0x0001
        /*0022*/ 	.short	0x0008
        /*0024*/ 	.byte	0x00, 0xf5, 0x21, 0x00


	//----- nvinfo : EIATTR_KPARAM_INFO
	.align		4
.L_86:
        /*0028*/ 	.byte	0x04, 0x17
        /*002a*/ 	.short	(.L_88 - .L_87)
.L_87:
        /*002c*/ 	.word	0x00000000
        /*0030*/ 	.short	0x0000
        /*0032*/ 	.short	0x0000
        /*0034*/ 	.byte	0x00, 0xf5, 0x21, 0x00


	//----- nvinfo : EIATTR_SPARSE_MMA_MASK
	.align		4
.L_88:
        /*0038*/ 	.byte	0x03, 0x50
        /*003a*/ 	.short	0x0000


	//----- nvinfo : EIATTR_MAXREG_COUNT
	.align		4
        /*003c*/ 	.byte	0x03, 0x1b
        /*003e*/ 	.short	0x00ff


	//----- nvinfo : EIATTR_MERCURY_ISA_VERSION
	.align		4
        /*0040*/ 	.byte	0x03, 0x5f
        /*0042*/ 	.short	0x0101


	//----- nvinfo : EIATTR_VRC_CTA_INIT_COUNT
	.align		4
        /*0044*/ 	.byte	0x02, 0x4a
	.zero		1
	.zero		1


	//----- nvinfo : EIATTR_EXIT_INSTR_OFFSETS
	.align		4
        /*0048*/ 	.byte	0x04, 0x1c
        /*004a*/ 	.short	(.L_90 - .L_89)


	//   ....[0]....
.L_89:
        /*004c*/ 	.word	0x00001130


	//----- nvinfo : EIATTR_INDIRECT_BRANCH_TARGETS
	.align		4
.L_90:
        /*0050*/ 	.byte	0x04, 0x34
        /*0052*/ 	.short	(.L_92 - .L_91)


	//   ....[0]....
.L_91:
        /*0054*/ 	.word	.L_x_83@srel
        /*0058*/ 	.short	0x0
        /*005a*/ 	.short	0x0
        /*005c*/ 	.word	0x3
        /*0060*/ 	.word	.L_x_84@srel
        /*0064*/ 	.word	.L_x_85@srel
        /*0068*/ 	.word	.L_x_86@srel


	//   ....[1]....
        /*006c*/ 	.word	.L_x_87@srel
        /*0070*/ 	.short	0x0
        /*0072*/ 	.short	0x0
        /*0074*/ 	.word	0x3
        /*0078*/ 	.word	.L_x_88@srel
        /*007c*/ 	.word	.L_x_89@srel
        /*0080*/ 	.word	.L_x_90@srel


	//----- nvinfo : EIATTR_CRS_STACK_SIZE
	.align		4
.L_92:
        /*0084*/ 	.byte	0x04, 0x1e
        /*0086*/ 	.short	(.L_94 - .L_93)
.L_93:
        /*0088*/ 	.word	0x00000000


	//----- nvinfo : EIATTR_CBANK_PARAM_SIZE
	.align		4
.L_94:
        /*008c*/ 	.byte	0x03, 0x19
        /*008e*/ 	.short	0x0014


	//----- nvinfo : EIATTR_PARAM_CBANK
	.align		4
        /*0090*/ 	.byte	0x04, 0x0a
        /*0092*/ 	.short	(.L_96 - .L_95)
	.align		4
.L_95:
        /*0094*/ 	.word	index@(.nv.constant0._Z12rdmgeneratorP24curandStatePhilox4_32_10Pfi)
        /*0098*/ 	.short	0x0380
        /*009a*/ 	.short	0x0014


	//----- nvinfo : EIATTR_SW_WAR
	.align		4
.L_96:
        /*009c*/ 	.byte	0x04, 0x36
        /*009e*/ 	.short	(.L_98 - .L_97)
.L_97:
        /*00a0*/ 	.word	0x00000008
.L_98:


//--------------------- .nv.info._Z17init_rdmgeneratorP24curandStatePhilox4_32_10m --------------------------
	.section	.nv.info._Z17init_rdmgeneratorP24curandStatePhilox4_32_10m,"",@"SHT_CUDA_INFO"
	.sectionflags	@""
	.align	4


	//----- nvinfo : EIATTR_CUDA_API_VERSION
	.align		4
        /*0000*/ 	.byte	0x04, 0x37
        /*0002*/ 	.short	(.L_100 - .L_99)
.L_99:
        /*0004*/ 	.word	0x00000082


	//----- nvinfo : EIATTR_KPARAM_INFO
	.align		4
.L_100:
        /*0008*/ 	.byte	0x04, 0x17
        /*000a*/ 	.short	(.L_102 - .L_101)
.L_101:
        /*000c*/ 	.word	0x00000000
        /*0010*/ 	.short	0x0001
        /*0012*/ 	.short	0x0008
        /*0014*/ 	.byte	0x00, 0xf0, 0x21, 0x00


	//----- nvinfo : EIATTR_KPARAM_INFO
	.align		4
.L_102:
        /*0018*/ 	.byte	0x04, 0x17
        /*001a*/ 	.short	(.L_104 - .L_103)
.L_103:
        /*001c*/ 	.word	0x00000000
        /*0020*/ 	.short	0x0000
        /*0022*/ 	.short	0x0000
        /*0024*/ 	.byte	0x00, 0xf5, 0x21, 0x00


	//----- nvinfo : EIATTR_SPARSE_MMA_MASK
	.align		4
.L_104:
        /*0028*/ 	.byte	0x03, 0x50
        /*002a*/ 	.short	0x0000


	//----- nvinfo : EIATTR_MAXREG_COUNT
	.align		4
        /*002c*/ 	.byte	0x03, 0x1b
        /*002e*/ 	.short	0x00ff


	//----- nvinfo : EIATTR_MERCURY_ISA_VERSION
	.align		4
        /*0030*/ 	.byte	0x03, 0x5f
        /*0032*/ 	.short	0x0101


	//----- nvinfo : EIATTR_VRC_CTA_INIT_COUNT
	.align		4
        /*0034*/ 	.byte	0x02, 0x4a
	.zero		1
	.zero		1


	//----- nvinfo : EIATTR_EXIT_INSTR_OFFSETS
	.align		4
        /*0038*/ 	.byte	0x04, 0x1c
        /*003a*/ 	.short	(.L_106 - .L_105)


	//   ....[0]....
.L_105:
        /*003c*/ 	.word	0x000004e0


	//----- nvinfo : EIATTR_CBANK_PARAM_SIZE
	.align		4
.L_106:
        /*0040*/ 	.byte	0x03, 0x19
        /*0042*/ 	.short	0x0010


	//----- nvinfo : EIATTR_PARAM_CBANK
	.align		4
        /*0044*/ 	.byte	0x04, 0x0a
        /*0046*/ 	.short	(.L_108 - .L_107)
	.align		4
.L_107:
        /*0048*/ 	.word	index@(.nv.constant0._Z17init_rdmgeneratorP24curandStatePhilox4_32_10m)
        /*004c*/ 	.short	0x0380
        /*004e*/ 	.short	0x0010


	//----- nvinfo : EIATTR_SW_WAR
	.align		4
.L_108:
        /*0050*/ 	.byte	0x04, 0x36
        /*0052*/ 	.short	(.L_110 - .L_109)
.L_109:
        /*0054*/ 	.word	0x00000008
.L_110:


//--------------------- .nv.callgraph             --------------------------
	.section	.nv.callgraph,"",@"SHT_CUDA_CALLGRAPH"
	.align	4
	.sectionentsize	8
	.align		4
        /*0000*/ 	.word	0x00000000
	.align		4
        /*0004*/ 	.word	0xffffffff
	.align		4
        /*0008*/ 	.word	index@(_Z16printPhiloxStateP24curandStatePhilox4_32_10i)
	.align		4
        /*000c*/ 	.word	index@(vprintf)
	.align		4
        /*0010*/ 	.word	0x00000000
	.align		4
        /*0014*/ 	.word	0xfffffffe
	.align		4
        /*0018*/ 	.word	0x00000000
	.align		4
        /*001c*/ 	.word	0xfffffffd
	.align		4
        /*0020*/ 	.word	0x00000000
	.align		4
        /*0024*/ 	.word	0xfffffffc


//--------------------- .nv.constant4             --------------------------
	.section	.nv.constant4,"a",@progbits
	.align	8
	.align		8
.nv.constant4:
        /*0000*/ 	.dword	precalc_xorwow_matrix
	.align		8
        /*0008*/ 	.dword	precalc_xorwow_offset_matrix
	.align		8
        /*0010*/ 	.dword	mrg32k3aM1
	.align		8
        /*0018*/ 	.dword	mrg32k3aM2
	.align		8
        /*0020*/ 	.dword	mrg32k3aM1SubSeq
	.align		8
        /*0028*/ 	.dword	mrg32k3aM2SubSeq
	.align		8
        /*0030*/ 	.dword	mrg32k3aM1Seq
	.align		8
        /*0038*/ 	.dword	mrg32k3aM2Seq
	.align		8
        /*0040*/ 	.dword	$str$1
	.align		8
        /*0048*/ 	.dword	$str$2
	.align		8
        /*0050*/ 	.dword	vprintf


//--------------------- .nv.constant3             --------------------------
	.section	.nv.constant3,"a",@progbits
	.align	8
.nv.constant3:
	.type		__cr_lgamma_table,@object
	.size		__cr_lgamma_table,(.L_8 - __cr_lgamma_table)
__cr_lgamma_table:
        /*0000*/ 	.byte	0x00, 0x00, 0x00, 0x00, 0x00, 0x00, 0x00, 0x00, 0x00, 0x00, 0x00, 0x00, 0x00, 0x00, 0x00, 0x00
        /*0010*/ 	.byte	0xef, 0x39, 0xfa, 0xfe, 0x42, 0x2e, 0xe6, 0x3f, 0x02, 0x20, 0x2a, 0xfa, 0x0b, 0xab, 0xfc, 0x3f
        /*0020*/ 	.byte	0xf9, 0x2c, 0x92, 0x7c, 0xa7, 0x6c, 0x09, 0x40, 0xc9, 0x79, 0x44, 0x3c, 0x64, 0x26, 0x13, 0x40
        /*0030*/ 	.byte	0xca, 0x01, 0xcf, 0x3a, 0x27, 0x51, 0x1a, 0x40, 0x30, 0xcc, 0x2d, 0xf3, 0xe1, 0x0c, 0x21, 0x40
        /*0040*/ 	.byte	0x0d, 0xb7, 0xfc, 0x82, 0x8e, 0x35, 0x25, 0x40
.L_8:


//--------------------- .nv.constant2._Z11propagationP24curandStatePhilox4_32_10PfS1_15SimParameters_t --------------------------
	.section	.nv.constant2._Z11propagationP24curandStatePhilox4_32_10PfS1_15SimParameters_t,"a",@progbits
	.sectionflags	@""
	.align	4
.nv.constant2._Z11propagationP24curandStatePhilox4_32_10PfS1_15SimParameters_t:
        /*0000*/ 	.byte	0x20, 0x03, 0x00, 0x00, 0x40, 0x03, 0x00, 0x00, 0x00, 0x03, 0x00, 0x00, 0x30, 0x0a, 0x00, 0x00
        /*0010*/ 	.byte	0x50, 0x0a, 0x00, 0x00, 0x10, 0x0a, 0x00, 0x00


//--------------------- .nv.constant2._Z12rdmgeneratorP24curandStatePhilox4_32_10Pfi --------------------------
	.section	.nv.constant2._Z12rdmgeneratorP24curandStatePhilox4_32_10Pfi,"a",@progbits
	.sectionflags	@""
	.align	4
.nv.constant2._Z12rdmgeneratorP24curandStatePhilox4_32_10Pfi:
        /*0000*/ 	.byte	0x40, 0x01, 0x00, 0x00, 0x60, 0x01, 0x00, 0x00, 0x20, 0x01, 0x00, 0x00, 0xd0, 0x07, 0x00, 0x00
        /*0010*/ 	.byte	0xf0, 0x07, 0x00, 0x00, 0xb0, 0x07, 0x00, 0x00


//--------------------- .text._Z11propagationP24curandStatePhilox4_32_10PfS1_15SimParameters_t --------------------------
	.section	.text._Z11propagationP24curandStatePhilox4_32_10PfS1_15SimParameters_t,"ax",@progbits
	.align	128
        .global         _Z11propagationP24curandStatePhilox4_32_10PfS1_15SimParameters_t
        .type           _Z11propagationP24curandStatePhilox4_32_10PfS1_15SimParameters_t,@function
        .size           _Z11propagationP24curandStatePhilox4_32_10PfS1_15SimParameters_t,(.L_x_93 - _Z11propagationP24curandStatePhilox4_32_10PfS1_15SimParameters_t)
        .other          _Z11propagationP24curandStatePhilox4_32_10PfS1_15SimParameters_t,@"STO_CUDA_ENTRY STV_DEFAULT"
_Z11propagationP24curandStatePhilox4_32_10PfS1_15SimParameters_t:
.text._Z11propagationP24curandStatePhilox4_32_10PfS1_15SimParameters_t:
[----:B------:R-:W-:Y:S01]  /*0000*/  LDC R1, c[0x0][0x37c] ;  /* 0x0000df00ff017b82 */ /* 0x000fe20000000800 */
[----:B------:R-:W0:Y:S07]  /*0010*/  S2R R5, SR_TID.X ;  /* 0x0000000000057919 */ /* 0x000e2e0000002100 */
[----:B------:R-:W0:Y:S01]  /*0020*/  S2UR UR4, SR_CTAID.X ;  /* 0x00000000000479c3 */ /* 0x000e220000002500 */
[----:B------:R-:W1:Y:S07]  /*0030*/  LDCU UR5, c[0x0][0xb68] ;  /* 0x00016d00ff0577ac */ /* 0x000e6e0008000800 */
[----:B------:R-:W0:Y:S02]  /*0040*/  LDC R0, c[0x0][0x360] ;  /* 0x0000d800ff007b82 */ /* 0x000e240000000800 */
[----:B0-----:R-:W-:-:S05]  /*0050*/  IMAD R5, R0, UR4, R5 ;  /* 0x0000000400057c24 */ /* 0x001fca000f8e0205 */
[----:B-1----:R-:W-:-:S13]  /*0060*/  ISETP.GE.AND P0, PT, R5, UR5, PT ;  /* 0x0000000505007c0c */ /* 0x002fda000bf06270 */
[----:B------:R-:W-:Y:S05]  /*0070*/  @P0 EXIT ;  /* 0x000000000000094d */ /* 0x000fea0003800000 */
[----:B------:R-:W0:Y:S01]  /*0080*/  LDC.64 R18, c[0x0][0x388] ;  /* 0x0000e200ff127b82 */ /* 0x000e220000000a00 */
[----:B------:R-:W1:Y:S01]  /*0090*/  LDCU.64 UR4, c[0x0][0x358] ;  /* 0x00006b00ff0477ac */ /* 0x000e620008000a00 */
[----:B------:R-:W2:Y:S06]  /*00a0*/  LDCU UR6, c[0x0][0xb9c] ;  /* 0x00017380ff0677ac */ /* 0x000eac0008000800 */
[----:B------:R-:W3:Y:S01]  /*00b0*/  LDC.64 R16, c[0x0][0x390] ;  /* 0x0000e400ff107b82 */ /* 0x000ee20000000a00 */
[----:B------:R-:W4:Y:S01]  /*00c0*/  LDCU UR8, c[0x0][0xb94] ;  /* 0x00017280ff0877ac */ /* 0x000f220008000800 */
[----:B0-----:R-:W-:-:S05]  /*00d0*/  IMAD.WIDE R18, R5, 0x4, R18 ;  /* 0x0000000405127825 */ /* 0x001fca00078e0212 */
[----:B-1----:R-:W4:Y:S01]  /*00e0*/  LDG.E R0, desc[UR4][R18.64] ;  /* 0x0000000412007981 */ /* 0x002f22000c1e1900 */
[----:B---3--:R-:W-:-:S05]  /*00f0*/  IMAD.WIDE R16, R5, 0x4, R16 ;  /* 0x0000000405107825 */ /* 0x008fca00078e0210 */
[----:B------:R0:W5:Y:S01]  /*0100*/  LDG.E R9, desc[UR4][R16.64] ;  /* 0x0000000410097981 */ /* 0x000162000c1e1900 */
[----:B--2---:R-:W1:Y:S01]  /*0110*/  F2I.TRUNC.NTZ R3, UR6 ;  /* 0x0000000600037d05 */ /* 0x004e62000820f100 */
[----:B------:R-:W-:Y:S01]  /*0120*/  BSSY.RECONVERGENT B1, `(.L_x_0) ;  /* 0x00001a3000017945 */ /* 0x000fe20003800200 */
[----:B-1----:R-:W-:-:S04]  /*0130*/  I2FP.F32.S32 R3, R3 ;  /* 0x0000000300037245 */ /* 0x002fc80000201400 */
[----:B----4-:R-:W-:-:S13]  /*0140*/  FSETP.GEU.AND P0, PT, R0, R3, PT ;  /* 0x000000030000720b */ /* 0x010fda0003f0e000 */
[----:B0-----:R-:W-:Y:S05]  /*0150*/  @P0 BRA `(.L_x_1) ;  /* 0x00000018007c0947 */ /* 0x001fea0003800000 */
[----:B------:R-:W0:Y:S01]  /*0160*/  LDC.64 R14, c[0x0][0x380] ;  /* 0x0000e000ff0e7b82 */ /* 0x000e220000000a00 */
[----:B------:R-:W1:Y:S01]  /*0170*/  LDCU UR7, c[0x0][0xb90] ;  /* 0x00017200ff0777ac */ /* 0x000e620008000800 */
[----:B------:R-:W2:Y:S06]  /*0180*/  LDCU UR6, c[0x0][0xb98] ;  /* 0x00017300ff0677ac */ /* 0x000eac0008000800 */
[----:B------:R-:W3:Y:S01]  /*0190*/  LDC R2, c[0x0][0xb88] ;  /* 0x0002e200ff027b82 */ /* 0x000ee20000000800 */
[----:B0-----:R-:W-:-:S05]  /*01a0*/  IMAD.WIDE R14, R5, 0x40, R14 ;  /* 0x00000040050e7825 */ /* 0x001fca00078e020e */
[----:B------:R0:W5:Y:S01]  /*01b0*/  LDG.E R7, desc[UR4][R14.64+0x2c] ;  /* 0x00002c040e077981 */ /* 0x000162000c1e1900 */
[----:B-1----:R-:W1:Y:S01]  /*01c0*/  F2F.F64.F32 R12, UR7 ;  /* 0x00000007000c7d10 */ /* 0x002e620008201800 */
[----:B---3--:R-:W-:-:S07]  /*01d0*/  FMUL R2, R2, R2 ;  /* 0x0000000202027220 */ /* 0x008fce0000400000 */
[----:B--2---:R-:W2:Y:S01]  /*01e0*/  F2I.TRUNC.NTZ R4, UR6 ;  /* 0x0000000600047d05 */ /* 0x004ea2000820f100 */
[----:B-1----:R-:W-:Y:S01]  /*01f0*/  DADD R10, R12, R12 ;  /* 0x000000000c0a7229 */ /* 0x002fe2000000000c */
[----:B0-2---:R-:W-:-:S10]  /*0200*/  I2FP.F32.S32 R4, R4 ;  /* 0x0000000400047245 */ /* 0x005fd40000201400 */
.L_x_36:
[----:B-----5:R-:W-:Y:S01]  /*0210*/  ISETP.NE.AND P0, PT, R7, 0x1, PT ;  /* 0x000000010700780c */ /* 0x020fe20003f05270 */
[----:B------:R-:W-:Y:S01]  /*0220*/  BSSY.RECONVERGENT B0, `(.L_x_2) ;  /* 0x0000122000007945 */ /* 0x000fe20003800200 */
[----:B------:R-:W-:-:S11]  /*0230*/  IMAD.MOV.U32 R5, RZ, RZ, R9 ;  /* 0x000000ffff057224 */ /* 0x000fd600078e0009 */
[----:B-123--:R-:W-:Y:S05]  /*0240*/  @!P0 BRA `(.L_x_3) ;  /* 0x0000001000708947 */ /* 0x00efea0003800000 */
[----:B------:R-:W2:Y:S01]  /*0250*/  LDG.E R6, desc[UR4][R14.64+0x28] ;  /* 0x000028040e067981 */ /* 0x000ea2000c1e1900 */
[----:B------:R-:W-:Y:S01]  /*0260*/  BSSY.RECONVERGENT B2, `(.L_x_4) ;  /* 0x0000011000027945 */ /* 0x000fe20003800200 */
[C---:B--2---:R-:W-:Y:S01]  /*0270*/  ISETP.NE.AND P0, PT, R6.reuse, 0x1, PT ;  /* 0x000000010600780c */ /* 0x044fe20003f05270 */
[----:B------:R-:W-:-:S12]  /*0280*/  VIADD R8, R6, 0x1 ;  /* 0x0000000106087836 */ /* 0x000fd80000000000 */
[----:B------:R-:W-:Y:S05]  /*0290*/  @!P0 BRA `(.L_x_5) ;  /* 0x0000000000308947 */ /* 0x000fea0003800000 */
[----:B------:R-:W-:-:S05]  /*02a0*/  IMAD.MOV.U32 R7, RZ, RZ, -0x2 ;  /* 0xfffffffeff077424 */ /* 0x000fca00078e00ff */
[----:B------:R-:W-:-:S04]  /*02b0*/  VIADDMNMX.U32 R6, R6, R7, 0x2, PT ;  /* 0x0000000206067446 */ /* 0x000fc80003800007 */
[----:B------:R-:W-:-:S04]  /*02c0*/  SHF.L.U32 R9, R6, 0x2, RZ ;  /* 0x0000000206097819 */ /* 0x000fc800000006ff */
[----:B------:R-:W0:Y:S02]  /*02d0*/  LDC R6, c[0x2][R9] ;  /* 0x0080000009067b82 */ /* 0x000e240000000800 */
[----:B0-----:R-:W-:-:S04]  /*02e0*/  SHF.R.S32.HI R7, RZ, 0x1f, R6 ;  /* 0x0000001fff077819 */ /* 0x001fc80000011406 */
.L_x_75:
[----:B------:R-:W-:Y:S05]  /*02f0*/  BRX R6 -0x300                                                                          (*"BRANCH_TARGETS .L_x_76,.L_x_77,.L_x_78"*) ;  /* 0xfffffffc06407949 */ /* 0x000fea000383ffff */
.L_x_78:
[----:B------:R2:W5:Y:S01]  /*0300*/  LDG.E R6, desc[UR4][R14.64+0x10] ;  /* 0x000010040e067981 */ /* 0x000562000c1e1900 */
[----:B------:R-:W-:Y:S05]  /*0310*/  BRA `(.L_x_6) ;  /* 0x0000000000147947 */ /* 0x000fea0003800000 */
.L_x_76:
[----:B------:R3:W5:Y:S01]  /*0320*/  LDG.E R6, desc[UR4][R14.64+0x18] ;  /* 0x000018040e067981 */ /* 0x000762000c1e1900 */
[----:B------:R-:W-:Y:S05]  /*0330*/  BRA `(.L_x_6) ;  /* 0x00000000000c7947 */ /* 0x000fea0003800000 */
.L_x_77:
[----:B------:R1:W5:Y:S01]  /*0340*/  LDG.E R6, desc[UR4][R14.64+0x1c] ;  /* 0x00001c040e067981 */ /* 0x000362000c1e1900 */
[----:B------:R-:W-:Y:S05]  /*0350*/  BRA `(.L_x_6) ;  /* 0x0000000000047947 */ /* 0x000fea0003800000 */
.L_x_5:
[----:B------:R0:W5:Y:S02]  /*0360*/  LDG.E R6, desc[UR4][R14.64+0x14] ;  /* 0x000014040e067981 */ /* 0x000164000c1e1900 */
.L_x_6:
[----:B------:R-:W-:Y:S05]  /*0370*/  BSYNC.RECONVERGENT B2 ;  /* 0x0000000000027941 */ /* 0x000fea0003800200 */
.L_x_4:
[----:B------:R-:W-:Y:S01]  /*0380*/  ISETP.NE.AND P0, PT, R8, 0x4, PT ;  /* 0x000000040800780c */ /* 0x000fe20003f05270 */
[----:B------:R-:W-:-:S12]  /*0390*/  BSSY.RECONVERGENT B2, `(.L_x_7) ;  /* 0x000005c000027945 */ /* 0x000fd80003800200 */
[----:B------:R-:W-:Y:S05]  /*03a0*/  @P0 BRA `(.L_x_8) ;  /* 0x0000000400680947 */ /* 0x000fea0003800000 */
[----:B------:R-:W4:Y:S01]  /*03b0*/  LDG.E.64 R22, desc[UR4][R14.64] ;  /* 0x000000040e167981 */ /* 0x000f22000c1e1b00 */
[----:B------:R-:W-:Y:S01]  /*03c0*/  BSSY.RECONVERGENT B3, `(.L_x_9) ;  /* 0x0000016000037945 */ /* 0x000fe20003800200 */
[----:B----4-:R-:W-:-:S05]  /*03d0*/  VIADD R7, R22, 0x1 ;  /* 0x0000000116077836 */ /* 0x010fca0000000000 */
[----:B------:R4:W-:Y:S01]  /*03e0*/  STG.E desc[UR4][R14.64], R7 ;  /* 0x000000070e007986 */ /* 0x0009e2000c101904 */
[----:B------:R-:W-:-:S13]  /*03f0*/  ISETP.NE.AND P0, PT, R7, RZ, PT ;  /* 0x000000ff0700720c */ /* 0x000fda0003f05270 */
[----:B----4-:R-:W-:Y:S05]  /*0400*/  @!P0 BRA `(.L_x_10) ;  /* 0x0000000000088947 */ /* 0x010fea0003800000 */
[----:B------:R4:W5:Y:S01]  /*0410*/  LDG.E R21, desc[UR4][R14.64+0x8] ;  /* 0x000008040e157981 */ /* 0x000962000c1e1900 */
[----:B------:R-:W-:Y:S05]  /*0420*/  BRA `(.L_x_11) ;  /* 0x00000000003c7947 */ /* 0x000fea0003800000 */
.L_x_10:
[----:B------:R4:W5:Y:S01]  /*0430*/  LDG.E R21, desc[UR4][R14.64+0x8] ;  /* 0x000008040e157981 */ /* 0x000962000c1e1900 */
[----:B------:R-:W-:-:S05]  /*0440*/  VIADD R23, R23, 0x1 ;  /* 0x0000000117177836 */ /* 0x000fca0000000000 */
[----:B------:R4:W-:Y:S01]  /*0450*/  STG.E desc[UR4][R14.64+0x4], R23 ;  /* 0x000004170e007986 */ /* 0x0009e2000c101904 */
[----:B------:R-:W-:-:S13]  /*0460*/  ISETP.NE.AND P0, PT, R23, RZ, PT ;  /* 0x000000ff1700720c */ /* 0x000fda0003f05270 */
[----:B----4-:R-:W-:Y:S05]  /*0470*/  @P0 BRA `(.L_x_11) ;  /* 0x0000000000280947 */ /* 0x010fea0003800000 */
[----:B-----5:R-:W-:Y:S02]  /*0480*/  VIADD R21, R21, 0x1 ;  /* 0x0000000115157836 */ /* 0x020fe40000000000 */
[----:B------:R-:W-:-:S03]  /*0490*/  HFMA2 R23, -RZ, RZ, 0, 0 ;  /* 0x00000000ff177431 */ /* 0x000fc600000001ff */
[----:B------:R4:W-:Y:S01]  /*04a0*/  STG.E desc[UR4][R14.64+0x8], R21 ;  /* 0x000008150e007986 */ /* 0x0009e2000c101904 */
[----:B------:R-:W-:-:S13]  /*04b0*/  ISETP.NE.AND P0, PT, R21, RZ, PT ;  /* 0x000000ff1500720c */ /* 0x000fda0003f05270 */
[----:B----4-:R-:W-:Y:S05]  /*04c0*/  @P0 BRA `(.L_x_11) ;  /* 0x0000000000140947 */ /* 0x010fea0003800000 */
[----:B------:R-:W4:Y:S01]  /*04d0*/  LDG.E R8, desc[UR4][R14.64+0xc] ;  /* 0x00000c040e087981 */ /* 0x000f22000c1e1900 */
[----:B------:R-:W-:Y:S02]  /*04e0*/  IMAD.MOV.U32 R21, RZ, RZ, RZ ;  /* 0x000000ffff157224 */ /* 0x000fe400078e00ff */
[----:B------:R-:W-:Y:S02]  /*04f0*/  IMAD.MOV.U32 R23, RZ, RZ, RZ ;  /* 0x000000ffff177224 */ /* 0x000fe400078e00ff */
[----:B----4-:R-:W-:-:S05]  /*0500*/  VIADD R9, R8, 0x1 ;  /* 0x0000000108097836 */ /* 0x010fca0000000000 */
[----:B------:R4:W-:Y:S02]  /*0510*/  STG.E desc[UR4][R14.64+0xc], R9 ;  /* 0x00000c090e007986 */ /* 0x0009e4000c101904 */
.L_x_11:
[----:B------:R-:W-:Y:S05]  /*0520*/  BSYNC.RECONVERGENT B3 ;  /* 0x0000000000037941 */ /* 0x000fea0003800200 */
.L_x_9:
[----:B----4-:R-:W4:Y:S04]  /*0530*/  LDG.E.64 R8, desc[UR4][R14.64+0x20] ;  /* 0x000020040e087981 */ /* 0x010f28000c1e1b00 */
[----:B------:R-:W2:Y:S01]  /*0540*/  LDG.E R25, desc[UR4][R14.64+0xc] ;  /* 0x00000c040e197981 */ /* 0x000ea2000c1e1900 */
[----:B-----5:R-:W-:-:S04]  /*0550*/  IMAD.WIDE.U32 R20, R21, -0x326172a9, RZ ;  /* 0xcd9e8d5715147825 */ /* 0x020fc800078e00ff */
[----:B------:R-:W-:Y:S01]  /*0560*/  IMAD.HI.U32 R24, R7, -0x2daee0ad, RZ ;  /* 0xd2511f5307187827 */ /* 0x000fe200078e00ff */
[----:B------:R-:W-:-:S05]  /*0570*/  MOV R7, 0xd2511f53 ;  /* 0xd2511f5300077802 */ /* 0x000fca0000000f00 */
[----:B------:R-:W-:Y:S01]  /*0580*/  IMAD R7, R22, R7, -0x2daee0ad ;  /* 0xd2511f5316077424 */ /* 0x000fe200078e0207 */
[C---:B----4-:R-:W-:Y:S01]  /*0590*/  LOP3.LUT R23, R8.reuse, R21, R23, 0x96, !PT ;  /* 0x0000001508177212 */ /* 0x050fe200078e9617 */
[C---:B------:R-:W-:Y:S02]  /*05a0*/  VIADD R26, R9.reuse, 0xbb67ae85 ;  /* 0xbb67ae85091a7836 */ /* 0x040fe40000000000 */
[----:B------:R-:W-:Y:S01]  /*05b0*/  VIADD R21, R8, 0x9e3779b9 ;  /* 0x9e3779b908157836 */ /* 0x000fe20000000000 */
[----:B--2---:R-:W-:Y:S01]  /*05c0*/  LOP3.LUT R24, R9, R25, R24, 0x96, !PT ;  /* 0x0000001909187212 */ /* 0x004fe200078e9618 */
[----:B------:R-:W-:-:S04]  /*05d0*/  IMAD.WIDE.U32 R22, R23, -0x2daee0ad, RZ ;  /* 0xd2511f5317167825 */ /* 0x000fc800078e00ff */
[----:B------:R-:W-:Y:S01]  /*05e0*/  IMAD.WIDE.U32 R24, R24, -0x326172a9, RZ ;  /* 0xcd9e8d5718187825 */ /* 0x000fe200078e00ff */
[----:B------:R-:W-:-:S03]  /*05f0*/  LOP3.LUT R7, R26, R23, R7, 0x96, !PT ;  /* 0x000000171a077212 */ /* 0x000fc600078e9607 */
[----:B------:R-:W-:Y:S01]  /*0600*/  VIADD R23, R8, 0x3c6ef372 ;  /* 0x3c6ef37208177836 */ /* 0x000fe20000000000 */
[----:B------:R-:W-:Y:S01]  /*0610*/  LOP3.LUT R26, R21, R20, R25, 0x96, !PT ;  /* 0x00000014151a7212 */ /* 0x000fe200078e9619 */
[----:B------:R-:W-:Y:S01]  /*0620*/  IMAD.WIDE.U32 R20, R7, -0x326172a9, RZ ;  /* 0xcd9e8d5707147825 */ /* 0x000fe200078e00ff */
[----:B------:R-:W-:-:S03]  /*0630*/  IADD3 R7, PT, PT, R9, 0x76cf5d0a, RZ ;  /* 0x76cf5d0a09077810 */ /* 0x000fc60007ffe0ff */
[----:B------:R-:W-:Y:S01]  /*0640*/  IMAD.WIDE.U32 R26, R26, -0x2daee0ad, RZ ;  /* 0xd2511f531a1a7825 */ /* 0x000fe200078e00ff */
[----:B------:R-:W-:-:S03]  /*0650*/  LOP3.LUT R23, R21, R24, R23, 0x96, !PT ;  /* 0x0000001815177212 */ /* 0x000fc600078e9617 */
[----:B------:R-:W-:Y:S01]  /*0660*/  VIADD R21, R9, 0x32370b8f ;  /* 0x32370b8f09157836 */ /* 0x000fe20000000000 */
[----:B------:R-:W-:Y:S01]  /*0670*/  LOP3.LUT R7, R27, R7, R22, 0x96, !PT ;  /* 0x000000071b077212 */ /* 0x000fe200078e9616 */
[----:B------:R-:W-:-:S04]  /*0680*/  IMAD.WIDE.U32 R22, R23, -0x2daee0ad, RZ ;  /* 0xd2511f5317167825 */ /* 0x000fc800078e00ff */
[----:B------:R-:W-:Y:S01]  /*0690*/  IMAD.WIDE.U32 R24, R7, -0x326172a9, RZ ;  /* 0xcd9e8d5707187825 */ /* 0x000fe200078e00ff */
[----:B------:R-:W-:-:S03]  /*06a0*/  LOP3.LUT R21, R23, R26, R21, 0x96, !PT ;  /* 0x0000001a17157212 */ /* 0x000fc600078e9615 */
[C---:B------:R-:W-:Y:S02]  /*06b0*/  VIADD R7, R8.reuse, 0xdaa66d2b ;  /* 0xdaa66d2b08077836 */ /* 0x040fe40000000000 */
[----:B------:R-:W-:-:S03]  /*06c0*/  VIADD R23, R8, 0x78dde6e4 ;  /* 0x78dde6e408177836 */ /* 0x000fc60000000000 */
[----:B------:R-:W-:Y:S01]  /*06d0*/  LOP3.LUT R7, R25, R20, R7, 0x96, !PT ;  /* 0x0000001419077212 */ /* 0x000fe200078e9607 */
[----:B------:R-:W-:-:S04]  /*06e0*/  IMAD.WIDE.U32 R20, R21, -0x326172a9, RZ ;  /* 0xcd9e8d5715147825 */ /* 0x000fc800078e00ff */
[----:B------:R-:W-:Y:S01]  /*06f0*/  IMAD.WIDE.U32 R26, R7, -0x2daee0ad, RZ ;  /* 0xd2511f53071a7825 */ /* 0x000fe200078e00ff */
[----:B------:R-:W-:Y:S02]  /*0700*/  IADD3 R7, PT, PT, R9, -0x126145ec, RZ ;  /* 0xed9eba1409077810 */ /* 0x000fe40007ffe0ff */
[----:B------:R-:W-:Y:S01]  /*0710*/  LOP3.LUT R23, R21, R24, R23, 0x96, !PT ;  /* 0x0000001815177212 */ /* 0x000fe200078e9617 */
[----:B------:R-:W-:Y:S01]  /*0720*/  VIADD R21, R9, 0xa9066899 ;  /* 0xa906689909157836 */ /* 0x000fe20000000000 */
[----:B------:R-:W-:-:S03]  /*0730*/  LOP3.LUT R7, R27, R22, R7, 0x96, !PT ;  /* 0x000000161b077212 */ /* 0x000fc600078e9607 */
        /* <DEDUP_REMOVED lines=8> */
[----:B------:R-:W-:Y:S02]  /*07c0*/  IADD3 R7, PT, PT, R9, 0x646e171e, RZ ;  /* 0x646e171e09077810 */ /* 0x000fe40007ffe0ff */
[----:B------:R-:W-:Y:S01]  /*07d0*/  LOP3.LUT R23, R21, R24, R23, 0x96, !PT ;  /* 0x0000001815177212 */ /* 0x000fe200078e9617 */
[----:B------:R-:W-:Y:S01]  /*07e0*/  VIADD R21, R9, 0x1fd5c5a3 ;  /* 0x1fd5c5a309157836 */ /* 0x000fe20000000000 */
[----:B------:R-:W-:-:S03]  /*07f0*/  LOP3.LUT R7, R27, R22, R7, 0x96, !PT ;  /* 0x000000161b077212 */ /* 0x000fc600078e9607 */
[----:B------:R-:W-:-:S04]  /*0800*/  IMAD.WIDE.U32 R22, R23, -0x2daee0ad, RZ ;  /* 0xd2511f5317167825 */ /* 0x000fc800078e00ff */
[----:B------:R-:W-:Y:S01]  /*0810*/  IMAD.WIDE.U32 R24, R7, -0x326172a9, RZ ;  /* 0xcd9e8d5707187825 */ /* 0x000fe200078e00ff */
[----:B------:R-:W-:Y:S02]  /*0820*/  LOP3.LUT R21, R23, R26, R21, 0x96, !PT ;  /* 0x0000001a17157212 */ /* 0x000fe400078e9615 */
[C---:B------:R-:W-:Y:S01]  /*0830*/  IADD3 R23, PT, PT, R8.reuse, -0xe443238, RZ ;  /* 0xf1bbcdc808177810 */ /* 0x040fe20007ffe0ff */
[----:B------:R-:W-:-:S05]  /*0840*/  VIADD R7, R8, 0x5384540f ;  /* 0x5384540f08077836 */ /* 0x000fca0000000000 */
[----:B------:R-:W-:Y:S01]  /*0850*/  LOP3.LUT R7, R25, R20, R7, 0x96, !PT ;  /* 0x0000001419077212 */ /* 0x000fe200078e9607 */
[----:B------:R-:W-:-:S04]  /*0860*/  IMAD.WIDE.U32 R20, R21, -0x326172a9, RZ ;  /* 0xcd9e8d5715147825 */ /* 0x000fc800078e00ff */
[----:B------:R-:W-:Y:S01]  /*0870*/  IMAD.WIDE.U32 R26, R7, -0x2daee0ad, RZ ;  /* 0xd2511f53071a7825 */ /* 0x000fe200078e00ff */
[----:B------:R-:W-:-:S03]  /*0880*/  LOP3.LUT R24, R21, R24, R23, 0x96, !PT ;  /* 0x0000001815187212 */ /* 0x000fc600078e9617 */
[C---:B------:R-:W-:Y:S02]  /*0890*/  VIADD R7, R9.reuse, 0xdb3d7428 ;  /* 0xdb3d742809077836 */ /* 0x040fe40000000000 */
[----:B------:R-:W-:Y:S02]  /*08a0*/  VIADD R9, R9, 0x96a522ad ;  /* 0x96a522ad09097836 */ /* 0x000fe40000000000 */
[----:B------:R-:W-:Y:S01]  /*08b0*/  IMAD.WIDE.U32 R24, R24, -0x2daee0ad, RZ ;  /* 0xd2511f5318187825 */ /* 0x000fe200078e00ff */
[----:B------:R-:W-:-:S03]  /*08c0*/  LOP3.LUT R7, R27, R22, R7, 0x96, !PT ;  /* 0x000000161b077212 */ /* 0x000fc600078e9607 */
[----:B------:R-:W-:Y:S01]  /*08d0*/  IMAD.MOV.U32 R23, RZ, RZ, R24 ;  /* 0x000000ffff177224 */ /* 0x000fe200078e0018 */
[----:B------:R-:W-:Y:S01]  /*08e0*/  LOP3.LUT R22, R25, R26, R9, 0x96, !PT ;  /* 0x0000001a19167212 */ /* 0x000fe200078e9609 */
[----:B------:R-:W-:Y:S01]  /*08f0*/  IMAD.WIDE.U32 R28, R7, -0x326172a9, RZ ;  /* 0xcd9e8d57071c7825 */ /* 0x000fe200078e00ff */
[----:B------:R-:W-:-:S03]  /*0900*/  IADD3 R7, PT, PT, R8, -0x700cb87f, RZ ;  /* 0x8ff3478108077810 */ /* 0x000fc60007ffe0ff */
[----:B------:R-:W-:Y:S02]  /*0910*/  HFMA2 R8, -RZ, RZ, 0, 0 ;  /* 0x00000000ff087431 */ /* 0x000fe400000001ff */
[----:B------:R-:W-:Y:S01]  /*0920*/  IMAD.MOV.U32 R21, RZ, RZ, R28 ;  /* 0x000000ffff157224 */ /* 0x000fe200078e001c */
[----:B------:R-:W-:-:S05]  /*0930*/  LOP3.LUT R20, R29, R20, R7, 0x96, !PT ;  /* 0x000000141d147212 */ /* 0x000fca00078e9607 */
[----:B------:R4:W-:Y:S02]  /*0940*/  STG.E.128 desc[UR4][R14.64+0x10], R20 ;  /* 0x000010140e007986 */ /* 0x0009e4000c101d04 */
.L_x_8:
[----:B------:R-:W-:Y:S05]  /*0950*/  BSYNC.RECONVERGENT B2 ;  /* 0x0000000000027941 */ /* 0x000fea0003800200 */
.L_x_7:
[C---:B----4-:R-:W-:Y:S01]  /*0960*/  VIADD R21, R8.reuse, 0x1 ;  /* 0x0000000108157836 */ /* 0x050fe20000000000 */
[----:B------:R-:W-:Y:S01]  /*0970*/  ISETP.NE.AND P0, PT, R8, 0x1, PT ;  /* 0x000000010800780c */ /* 0x000fe20003f05270 */
[----:B------:R-:W-:Y:S03]  /*0980*/  BSSY.RECONVERGENT B2, `(.L_x_12) ;  /* 0x0000010000027945 */ /* 0x000fe60003800200 */
[----:B------:R4:W-:Y:S09]  /*0990*/  STG.E desc[UR4][R14.64+0x28], R21 ;  /* 0x000028150e007986 */ /* 0x0009f2000c101904 */
[----:B------:R-:W-:Y:S05]  /*09a0*/  @!P0 BRA `(.L_x_13) ;  /* 0x0000000000308947 */ /* 0x000fea0003800000 */
[----:B------:R-:W-:-:S05]  /*09b0*/  IMAD.MOV.U32 R7, RZ, RZ, -0x2 ;  /* 0xfffffffeff077424 */ /* 0x000fca00078e00ff */
[----:B------:R-:W-:-:S04]  /*09c0*/  VIADDMNMX.U32 R8, R8, R7, 0x2, PT ;  /* 0x0000000208087446 */ /* 0x000fc80003800007 */
[----:B------:R-:W-:-:S04]  /*09d0*/  SHF.L.U32 R7, R8, 0x2, RZ ;  /* 0x0000000208077819 */ /* 0x000fc800000006ff */
[----:B------:R-:W0:Y:S02]  /*09e0*/  LDC R8, c[0x2][R7+0xc] ;  /* 0x0080030007087b82 */ /* 0x000e240000000800 */
[----:B0-----:R-:W-:-:S04]  /*09f0*/  SHF.R.S32.HI R9, RZ, 0x1f, R8 ;  /* 0x0000001fff097819 */ /* 0x001fc80000011408 */
.L_x_79:
[----:B------:R-:W-:Y:S05]  /*0a00*/  BRX R8 -0xa10                                                                          (*"BRANCH_TARGETS .L_x_80,.L_x_81,.L_x_82"*) ;  /* 0xfffffff4087c7949 */ /* 0x000fea000383ffff */
.L_x_82:
[----:B------:R0:W5:Y:S01]  /*0a10*/  LDG.E R7, desc[UR4][R14.64+0x10] ;  /* 0x000010040e077981 */ /* 0x000162000c1e1900 */
[----:B------:R-:W-:Y:S05]  /*0a20*/  BRA `(.L_x_14) ;  /* 0x0000000000147947 */ /* 0x000fea0003800000 */
.L_x_80:
[----:B------:R0:W5:Y:S01]  /*0a30*/  LDG.E R7, desc[UR4][R14.64+0x18] ;  /* 0x000018040e077981 */ /* 0x000162000c1e1900 */
[----:B------:R-:W-:Y:S05]  /*0a40*/  BRA `(.L_x_14) ;  /* 0x00000000000c7947 */ /* 0x000fea0003800000 */
.L_x_81:
[----:B------:R0:W5:Y:S01]  /*0a50*/  LDG.E R7, desc[UR4][R14.64+0x1c] ;  /* 0x00001c040e077981 */ /* 0x000162000c1e1900 */
[----:B------:R-:W-:Y:S05]  /*0a60*/  BRA `(.L_x_14) ;  /* 0x0000000000047947 */ /* 0x000fea0003800000 */
.L_x_13:
[----:B------:R0:W5:Y:S02]  /*0a70*/  LDG.E R7, desc[UR4][R14.64+0x14] ;  /* 0x000014040e077981 */ /* 0x000164000c1e1900 */
.L_x_14:
[----:B------:R-:W-:Y:S05]  /*0a80*/  BSYNC.RECONVERGENT B2 ;  /* 0x0000000000027941 */ /* 0x000fea0003800200 */
.L_x_12:
[----:B------:R-:W-:Y:S01]  /*0a90*/  ISETP.NE.AND P0, PT, R21, 0x4, PT ;  /* 0x000000041500780c */ /* 0x000fe20003f05270 */
[----:B------:R-:W-:-:S12]  /*0aa0*/  BSSY.RECONVERGENT B2, `(.L_x_15) ;  /* 0x000005c000027945 */ /* 0x000fd80003800200 */
[----:B------:R-:W-:Y:S05]  /*0ab0*/  @P0 BRA `(.L_x_16) ;  /* 0x0000000400680947 */ /* 0x000fea0003800000 */
[----:B------:R-:W2:Y:S01]  /*0ac0*/  LDG.E.64 R22, desc[UR4][R14.64] ;  /* 0x000000040e167981 */ /* 0x000ea2000c1e1b00 */
[----:B------:R-:W-:Y:S01]  /*0ad0*/  BSSY.RECONVERGENT B3, `(.L_x_17) ;  /* 0x0000016000037945 */ /* 0x000fe20003800200 */
[----:B--2---:R-:W-:-:S05]  /*0ae0*/  VIADD R25, R22, 0x1 ;  /* 0x0000000116197836 */ /* 0x004fca0000000000 */
[----:B------:R2:W-:Y:S01]  /*0af0*/  STG.E desc[UR4][R14.64], R25 ;  /* 0x000000190e007986 */ /* 0x0005e2000c101904 */
[----:B------:R-:W-:-:S13]  /*0b00*/  ISETP.NE.AND P0, PT, R25, RZ, PT ;  /* 0x000000ff1900720c */ /* 0x000fda0003f05270 */
[----:B--2---:R-:W-:Y:S05]  /*0b10*/  @!P0 BRA `(.L_x_18) ;  /* 0x0000000000088947 */ /* 0x004fea0003800000 */
[----:B----4-:R4:W5:Y:S01]  /*0b20*/  LDG.E R21, desc[UR4][R14.64+0x8] ;  /* 0x000008040e157981 */ /* 0x010962000c1e1900 */
[----:B------:R-:W-:Y:S05]  /*0b30*/  BRA `(.L_x_19) ;  /* 0x00000000003c7947 */ /* 0x000fea0003800000 */
.L_x_18:
[----:B----4-:R2:W5:Y:S01]  /*0b40*/  LDG.E R21, desc[UR4][R14.64+0x8] ;  /* 0x000008040e157981 */ /* 0x010562000c1e1900 */
[----:B------:R-:W-:-:S05]  /*0b50*/  VIADD R23, R23, 0x1 ;  /* 0x0000000117177836 */ /* 0x000fca0000000000 */
[----:B------:R2:W-:Y:S01]  /*0b60*/  STG.E desc[UR4][R14.64+0x4], R23 ;  /* 0x000004170e007986 */ /* 0x0005e2000c101904 */
[----:B------:R-:W-:-:S13]  /*0b70*/  ISETP.NE.AND P0, PT, R23, RZ, PT ;  /* 0x000000ff1700720c */ /* 0x000fda0003f05270 */
[----:B--2---:R-:W-:Y:S05]  /*0b80*/  @P0 BRA `(.L_x_19) ;  /* 0x0000000000280947 */ /* 0x004fea0003800000 */
[----:B-----5:R-:W-:Y:S01]  /*0b90*/  IADD3 R21, PT, PT, R21, 0x1, RZ ;  /* 0x0000000115157810 */ /* 0x020fe20007ffe0ff */
[----:B------:R-:W-:-:S03]  /*0ba0*/  IMAD.MOV.U32 R23, RZ, RZ, RZ ;  /* 0x000000ffff177224 */ /* 0x000fc600078e00ff */
[----:B------:R-:W-:Y:S01]  /*0bb0*/  ISETP.NE.AND P0, PT, R21, RZ, PT ;  /* 0x000000ff1500720c */ /* 0x000fe20003f05270 */
[----:B------:R2:W-:-:S12]  /*0bc0*/  STG.E desc[UR4][R14.64+0x8], R21 ;  /* 0x000008150e007986 */ /* 0x0005d8000c101904 */
[----:B--2---:R-:W-:Y:S05]  /*0bd0*/  @P0 BRA `(.L_x_19) ;  /* 0x0000000000140947 */ /* 0x004fea0003800000 */
[----:B------:R-:W2:Y:S01]  /*0be0*/  LDG.E R8, desc[UR4][R14.64+0xc] ;  /* 0x00000c040e087981 */ /* 0x000ea2000c1e1900 */
[----:B------:R-:W-:Y:S02]  /*0bf0*/  HFMA2 R21, -RZ, RZ, 0, 0 ;  /* 0x00000000ff157431 */ /* 0x000fe400000001ff */
[----:B------:R-:W-:Y:S02]  /*0c00*/  IMAD.MOV.U32 R23, RZ, RZ, RZ ;  /* 0x000000ffff177224 */ /* 0x000fe400078e00ff */
[----:B--2---:R-:W-:-:S05]  /*0c10*/  VIADD R9, R8, 0x1 ;  /* 0x0000000108097836 */ /* 0x004fca0000000000 */
[----:B------:R2:W-:Y:S02]  /*0c20*/  STG.E desc[UR4][R14.64+0xc], R9 ;  /* 0x00000c090e007986 */ /* 0x0005e4000c101904 */
.L_x_19:
[----:B------:R-:W-:Y:S05]  /*0c30*/  BSYNC.RECONVERGENT B3 ;  /* 0x0000000000037941 */ /* 0x000fea0003800200 */
.L_x_17:
[----:B--2---:R-:W2:Y:S04]  /*0c40*/  LDG.E.64 R8, desc[UR4][R14.64+0x20] ;  /* 0x000020040e087981 */ /* 0x004ea8000c1e1b00 */
[----:B------:R-:W3:Y:S01]  /*0c50*/  LDG.E R26, desc[UR4][R14.64+0xc] ;  /* 0x00000c040e1a7981 */ /* 0x000ee2000c1e1900 */
[----:B-----5:R-:W-:-:S03]  /*0c60*/  IMAD.WIDE.U32 R20, R21, -0x326172a9, RZ ;  /* 0xcd9e8d5715147825 */ /* 0x020fc600078e00ff */
[----:B------:R0:W-:Y:S01]  /*0c70*/  STG.E desc[UR4][R14.64+0x28], RZ ;  /* 0x000028ff0e007986 */ /* 0x0001e2000c101904 */
[----:B------:R-:W-:-:S04]  /*0c80*/  IMAD.HI.U32 R24, R25, -0x2daee0ad, RZ ;  /* 0xd2511f5319187827 */ /* 0x000fc800078e00ff */
[----:B------:R-:W-:Y:S01]  /*0c90*/  IMAD.MOV.U32 R25, RZ, RZ, -0x2daee0ad ;  /* 0xd2511f53ff197424 */ /* 0x000fe200078e00ff */
[----:B--2---:R-:W-:-:S03]  /*0ca0*/  LOP3.LUT R23, R8, R21, R23, 0x96, !PT ;  /* 0x0000001508177212 */ /* 0x004fc600078e9617 */
[----:B------:R-:W-:Y:S02]  /*0cb0*/  IMAD R21, R22, R25, -0x2daee0ad ;  /* 0xd2511f5316157424 */ /* 0x000fe400078e0219 */
[----:B------:R-:W-:Y:S01]  /*0cc0*/  VIADD R27, R8, 0x9e3779b9 ;  /* 0x9e3779b9081b7836 */ /* 0x000fe20000000000 */
[----:B---3--:R-:W-:Y:S01]  /*0cd0*/  LOP3.LUT R24, R9, R26, R24, 0x96, !PT ;  /* 0x0000001a09187212 */ /* 0x008fe200078e9618 */
[----:B------:R-:W-:Y:S01]  /*0ce0*/  IMAD.WIDE.U32 R22, R23, -0x2daee0ad, RZ ;  /* 0xd2511f5317167825 */ /* 0x000fe200078e00ff */
[----:B------:R-:W-:-:S03]  /*0cf0*/  IADD3 R26, PT, PT, R9, -0x4498517b, RZ ;  /* 0xbb67ae85091a7810 */ /* 0x000fc60007ffe0ff */
        /* <DEDUP_REMOVED lines=10> */
[----:B------:R-:W-:Y:S02]  /*0da0*/  VIADD R27, R9, 0x32370b8f ;  /* 0x32370b8f091b7836 */ /* 0x000fe40000000000 */
[----:B------:R-:W-:-:S04]  /*0db0*/  IMAD.WIDE.U32 R22, R23, -0x2daee0ad, RZ ;  /* 0xd2511f5317167825 */ /* 0x000fc800078e00ff */
[----:B------:R-:W-:Y:S01]  /*0dc0*/  IMAD.WIDE.U32 R24, R25, -0x326172a9, RZ ;  /* 0xcd9e8d5719187825 */ /* 0x000fe200078e00ff */
[----:B------:R-:W-:Y:S02]  /*0dd0*/  LOP3.LUT R27, R23, R26, R27, 0x96, !PT ;  /* 0x0000001a171b7212 */ /* 0x000fe400078e961b */
[----:B------:R-:W-:Y:S02]  /*0de0*/  IADD3 R23, PT, PT, R8, 0x78dde6e4, RZ ;  /* 0x78dde6e408177810 */ /* 0x000fe40007ffe0ff */
[----:B------:R-:W-:Y:S01]  /*0df0*/  LOP3.LUT R26, R25, R20, R21, 0x96, !PT ;  /* 0x00000014191a7212 */ /* 0x000fe200078e9615 */
[----:B------:R-:W-:-:S04]  /*0e00*/  IMAD.WIDE.U32 R20, R27, -0x326172a9, RZ ;  /* 0xcd9e8d571b147825 */ /* 0x000fc800078e00ff */
[----:B------:R-:W-:Y:S01]  /*0e10*/  IMAD.WIDE.U32 R26, R26, -0x2daee0ad, RZ ;  /* 0xd2511f531a1a7825 */ /* 0x000fe200078e00ff */
[----:B------:R-:W-:Y:S02]  /*0e20*/  LOP3.LUT R23, R21, R24, R23, 0x96, !PT ;  /* 0x0000001815177212 */ /* 0x000fe400078e9617 */
[----:B------:R-:W-:Y:S01]  /*0e30*/  IADD3 R21, PT, PT, R8, 0x1715609d, RZ ;  /* 0x1715609d08157810 */ /* 0x000fe20007ffe0ff */
[----:B------:R-:W-:-:S05]  /*0e40*/  VIADD R25, R9, 0xed9eba14 ;  /* 0xed9eba1409197836 */ /* 0x000fca0000000000 */
[----:B------:R-:W-:Y:S01]  /*0e50*/  LOP3.LUT R25, R27, R22, R25, 0x96, !PT ;  /* 0x000000161b197212 */ /* 0x000fe200078e9619 */
[----:B------:R-:W-:Y:S02]  /*0e60*/  VIADD R27, R9, 0xa9066899 ;  /* 0xa9066899091b7836 */ /* 0x000fe40000000000 */
[----:B------:R-:W-:-:S04]  /*0e70*/  IMAD.WIDE.U32 R22, R23, -0x2daee0ad, RZ ;  /* 0xd2511f5317167825 */ /* 0x000fc800078e00ff */
[----:B------:R-:W-:Y:S01]  /*0e80*/  IMAD.WIDE.U32 R24, R25, -0x326172a9, RZ ;  /* 0xcd9e8d5719187825 */ /* 0x000fe200078e00ff */
[----:B------:R-:W-:-:S03]  /*0e90*/  LOP3.LUT R27, R23, R26, R27, 0x96, !PT ;  /* 0x0000001a171b7212 */ /* 0x000fc600078e961b */
[----:B------:R-:W-:Y:S01]  /*0ea0*/  VIADD R23, R8, 0xb54cda56 ;  /* 0xb54cda5608177836 */ /* 0x000fe20000000000 */
[----:B------:R-:W-:Y:S01]  /*0eb0*/  LOP3.LUT R26, R25, R20, R21, 0x96, !PT ;  /* 0x00000014191a7212 */ /* 0x000fe200078e9615 */
[----:B------:R-:W-:-:S04]  /*0ec0*/  IMAD.WIDE.U32 R20, R27, -0x326172a9, RZ ;  /* 0xcd9e8d571b147825 */ /* 0x000fc800078e00ff */
[----:B------:R-:W-:Y:S01]  /*0ed0*/  IMAD.WIDE.U32 R26, R26, -0x2daee0ad, RZ ;  /* 0xd2511f531a1a7825 */ /* 0x000fe200078e00ff */
[----:B------:R-:W-:-:S03]  /*0ee0*/  LOP3.LUT R23, R21, R24, R23, 0x96, !PT ;  /* 0x0000001815177212 */ /* 0x000fc600078e9617 */
[----:B------:R-:W-:Y:S02]  /*0ef0*/  VIADD R25, R9, 0x646e171e ;  /* 0x646e171e09197836 */ /* 0x000fe40000000000 */
[----:B------:R-:W-:-:S03]  /*0f00*/  VIADD R21, R8, 0x5384540f ;  /* 0x5384540f08157836 */ /* 0x000fc60000000000 */
[----:B------:R-:W-:Y:S01]  /*0f10*/  LOP3.LUT R25, R27, R22, R25, 0x96, !PT ;  /* 0x000000161b197212 */ /* 0x000fe200078e9619 */
[----:B------:R-:W-:Y:S01]  /*0f20*/  IMAD.WIDE.U32 R22, R23, -0x2daee0ad, RZ ;  /* 0xd2511f5317167825 */ /* 0x000fe200078e00ff */
[----:B------:R-:W-:-:S03]  /*0f30*/  IADD3 R27, PT, PT, R9, 0x1fd5c5a3, RZ ;  /* 0x1fd5c5a3091b7810 */ /* 0x000fc60007ffe0ff */
[----:B------:R-:W-:Y:S01]  /*0f40*/  IMAD.WIDE.U32 R24, R25, -0x326172a9, RZ ;  /* 0xcd9e8d5719187825 */ /* 0x000fe200078e00ff */
[----:B------:R-:W-:-:S03]  /*0f50*/  LOP3.LUT R27, R23, R26, R27, 0x96, !PT ;  /* 0x0000001a171b7212 */ /* 0x000fc600078e961b */
[----:B------:R-:W-:Y:S01]  /*0f60*/  VIADD R23, R8, 0xf1bbcdc8 ;  /* 0xf1bbcdc808177836 */ /* 0x000fe20000000000 */
[----:B------:R-:W-:Y:S01]  /*0f70*/  LOP3.LUT R26, R25, R20, R21, 0x96, !PT ;  /* 0x00000014191a7212 */ /* 0x000fe200078e9615 */
[----:B------:R-:W-:Y:S01]  /*0f80*/  IMAD.WIDE.U32 R20, R27, -0x326172a9, RZ ;  /* 0xcd9e8d571b147825 */ /* 0x000fe200078e00ff */
[----:B------:R-:W-:-:S03]  /*0f90*/  IADD3 R25, PT, PT, R9, -0x24c28bd8, RZ ;  /* 0xdb3d742809197810 */ /* 0x000fc60007ffe0ff */
[----:B------:R-:W-:Y:S01]  /*0fa0*/  IMAD.WIDE.U32 R26, R26, -0x2daee0ad, RZ ;  /* 0xd2511f531a1a7825 */ /* 0x000fe200078e00ff */
[----:B------:R-:W-:-:S03]  /*0fb0*/  LOP3.LUT R24, R21, R24, R23, 0x96, !PT ;  /* 0x0000001815187212 */ /* 0x000fc600078e9617 */
[----:B------:R-:W-:Y:S01]  /*0fc0*/  VIADD R21, R9, 0x96a522ad ;  /* 0x96a522ad09157836 */ /* 0x000fe20000000000 */
[----:B------:R-:W-:Y:S01]  /*0fd0*/  LOP3.LUT R28, R27, R22, R25, 0x96, !PT ;  /* 0x000000161b1c7212 */ /* 0x000fe200078e9619 */
[----:B------:R-:W-:-:S04]  /*0fe0*/  IMAD.WIDE.U32 R24, R24, -0x2daee0ad, RZ ;  /* 0xd2511f5318187825 */ /* 0x000fc800078e00ff */
[----:B------:R-:W-:Y:S01]  /*0ff0*/  IMAD.WIDE.U32 R28, R28, -0x326172a9, RZ ;  /* 0xcd9e8d571c1c7825 */ /* 0x000fe200078e00ff */
[----:B------:R-:W-:Y:S02]  /*1000*/  LOP3.LUT R22, R25, R26, R21, 0x96, !PT ;  /* 0x0000001a19167212 */ /* 0x000fe400078e9615 */
[----:B------:R-:W-:Y:S01]  /*1010*/  MOV R23, R24 ;  /* 0x0000001800177202 */ /* 0x000fe20000000f00 */
[----:B------:R-:W-:Y:S02]  /*1020*/  VIADD R9, R8, 0x8ff34781 ;  /* 0x8ff3478108097836 */ /* 0x000fe40000000000 */
[----:B------:R-:W-:-:S03]  /*1030*/  IMAD.MOV.U32 R21, RZ, RZ, R28 ;  /* 0x000000ffff157224 */ /* 0x000fc600078e001c */
[----:B------:R-:W-:-:S05]  /*1040*/  LOP3.LUT R20, R29, R20, R9, 0x96, !PT ;  /* 0x000000141d147212 */ /* 0x000fca00078e9609 */
[----:B------:R0:W-:Y:S02]  /*1050*/  STG.E.128 desc[UR4][R14.64+0x10], R20 ;  /* 0x000010140e007986 */ /* 0x0001e4000c101d04 */
.L_x_16:
[----:B------:R-:W-:Y:S05]  /*1060*/  BSYNC.RECONVERGENT B2 ;  /* 0x0000000000027941 */ /* 0x000fea0003800200 */
.L_x_15:
[----:B-----5:R-:W-:Y:S01]  /*1070*/  I2FP.F32.U32 R6, R6 ;  /* 0x0000000600067245 */ /* 0x020fe20000201000 */
[----:B------:R-:W-:Y:S01]  /*1080*/  IMAD.MOV.U32 R9, RZ, RZ, 0x2f800000 ;  /* 0x2f800000ff097424 */ /* 0x000fe200078e00ff */
[----:B------:R-:W-:Y:S01]  /*1090*/  I2FP.F32.U32 R7, R7 ;  /* 0x0000000700077245 */ /* 0x000fe20000201000 */
[----:B0---4-:R-:W-:Y:S01]  /*10a0*/  IMAD.MOV.U32 R21, RZ, RZ, 0x3e055027 ;  /* 0x3e055027ff157424 */ /* 0x011fe200078e00ff */
[----:B------:R-:W-:Y:S01]  /*10b0*/  BSSY.RECONVERGENT B2, `(.L_x_20) ;  /* 0x000002b000027945 */ /* 0x000fe20003800200 */
[----:B------:R-:W-:-:S05]  /*10c0*/  FFMA R6, R6, R9, 1.1641532182693481445e-10 ;  /* 0x2f00000006067423 */ /* 0x000fca0000000009 */
[----:B------:R-:W-:-:S13]  /*10d0*/  FSETP.GEU.AND P0, PT, R6, 1.175494350822287508e-38, PT ;  /* 0x008000000600780b */ /* 0x000fda0003f0e000 */
[----:B------:R-:W-:-:S05]  /*10e0*/  @!P0 FMUL R6, R6, 8388608 ;  /* 0x4b00000006068820 */ /* 0x000fca0000400000 */
[----:B------:R-:W-:-:S04]  /*10f0*/  IADD3 R8, PT, PT, R6, -0x3f2aaaab, RZ ;  /* 0xc0d5555506087810 */ /* 0x000fc80007ffe0ff */
[----:B------:R-:W-:-:S05]  /*1100*/  LOP3.LUT R9, R8, 0xff800000, RZ, 0xc0, !PT ;  /* 0xff80000008097812 */ /* 0x000fca00078ec0ff */
[----:B------:R-:W-:Y:S01]  /*1110*/  IMAD.IADD R8, R6, 0x1, -R9 ;  /* 0x0000000106087824 */ /* 0x000fe200078e0a09 */
[----:B------:R-:W-:-:S03]  /*1120*/  I2FP.F32.S32 R9, R9 ;  /* 0x0000000900097245 */ /* 0x000fc60000201400 */
[----:B------:R-:W-:Y:S01]  /*1130*/  FADD R20, R8, -1 ;  /* 0xbf80000008147421 */ /* 0x000fe20000000000 */
[----:B------:R-:W-:Y:S02]  /*1140*/  FSEL R8, RZ, -23, P0 ;  /* 0xc1b80000ff087808 */ /* 0x000fe40000000000 */
[----:B------:R-:W-:Y:S01]  /*1150*/  ISETP.GT.U32.AND P0, PT, R6, 0x7f7fffff, PT ;  /* 0x7f7fffff0600780c */ /* 0x000fe20003f04070 */
[C---:B------:R-:W-:Y:S02]  /*1160*/  FFMA R21, R20.reuse, -R21, 0.14084610342979431152 ;  /* 0x3e1039f614157423 */ /* 0x040fe40000000815 */
[----:B------:R-:W-:Y:S01]  /*1170*/  FFMA R8, R9, 1.1920928955078125e-07, R8 ;  /* 0x3400000009087823 */ /* 0x000fe20000000008 */
[----:B------:R-:W-:Y:S01]  /*1180*/  MOV R9, 0x7f800000 ;  /* 0x7f80000000097802 */ /* 0x000fe20000000f00 */
[----:B------:R-:W-:-:S04]  /*1190*/  FFMA R21, R20, R21, -0.12148627638816833496 ;  /* 0xbdf8cdcc14157423 */ /* 0x000fc80000000015 */
[----:B------:R-:W-:-:S04]  /*11a0*/  FFMA R21, R20, R21, 0.13980610668659210205 ;  /* 0x3e0f295514157423 */ /* 0x000fc80000000015 */
[----:B------:R-:W-:-:S04]  /*11b0*/  FFMA R21, R20, R21, -0.16684235632419586182 ;  /* 0xbe2ad8b914157423 */ /* 0x000fc80000000015 */
[----:B------:R-:W-:-:S04]  /*11c0*/  FFMA R21, R20, R21, 0.20012299716472625732 ;  /* 0x3e4ced0b14157423 */ /* 0x000fc80000000015 */
[----:B------:R-:W-:-:S04]  /*11d0*/  FFMA R21, R20, R21, -0.24999669194221496582 ;  /* 0xbe7fff2214157423 */ /* 0x000fc80000000015 */
[----:B------:R-:W-:-:S04]  /*11e0*/  FFMA R21, R20, R21, 0.33333182334899902344 ;  /* 0x3eaaaa7814157423 */ /* 0x000fc80000000015 */
[----:B------:R-:W-:-:S04]  /*11f0*/  FFMA R21, R20, R21, -0.5 ;  /* 0xbf00000014157423 */ /* 0x000fc80000000015 */
[----:B------:R-:W-:-:S04]  /*1200*/  FMUL R21, R20, R21 ;  /* 0x0000001514157220 */ /* 0x000fc80000400000 */
[----:B------:R-:W-:-:S04]  /*1210*/  FFMA R21, R20, R21, R20 ;  /* 0x0000001514157223 */ /* 0x000fc80000000014 */
[----:B------:R-:W-:Y:S01]  /*1220*/  FFMA R8, R8, 0.69314718246459960938, R21 ;  /* 0x3f31721808087823 */ /* 0x000fe20000000015 */
[C---:B------:R-:W-:Y:S01]  /*1230*/  @P0 FFMA R8, R6.reuse, R9, +INF ;  /* 0x7f80000006080423 */ /* 0x040fe20000000009 */
[----:B------:R-:W-:-:S03]  /*1240*/  FSETP.NEU.AND P0, PT, R6, RZ, PT ;  /* 0x000000ff0600720b */ /* 0x000fc60003f0d000 */
[----:B------:R-:W-:-:S05]  /*1250*/  FMUL R8, R8, -2 ;  /* 0xc000000008087820 */ /* 0x000fca0000400000 */
[----:B------:R-:W-:-:S04]  /*1260*/  FSEL R9, R8, +INF , P0 ;  /* 0x7f80000008097808 */ /* 0x000fc80000000000 */
[----:B------:R0:W4:Y:S01]  /*1270*/  MUFU.RSQ R20, R9 ;  /* 0x0000000900147308 */ /* 0x0001220000001400 */
[----:B------:R-:W-:-:S05]  /*1280*/  VIADD R6, R9, 0xf3000000 ;  /* 0xf300000009067836 */ /* 0x000fca0000000000 */
[----:B------:R-:W-:Y:S01]  /*1290*/  ISETP.GT.U32.AND P0, PT, R6, 0x727fffff, PT ;  /* 0x727fffff0600780c */ /* 0x000fe20003f04070 */
[----:B------:R-:W-:-:S04]  /*12a0*/  IMAD.MOV.U32 R6, RZ, RZ, 0x30c90fdb ;  /* 0x30c90fdbff067424 */ /* 0x000fc800078e00ff */
[----:B------:R-:W-:-:S08]  /*12b0*/  FFMA R25, R7, R6, 7.314590599882819788e-10 ;  /* 0x30490fdb07197423 */ /* 0x000fd00000000006 */
[----:B0---4-:R-:W-:Y:S05]  /*12c0*/  @!P0 BRA `(.L_x_21) ;  /* 0x0000000000148947 */ /* 0x011fea0003800000 */
[----:B------:R-:W-:Y:S02]  /*12d0*/  MOV R6, R9 ;  /* 0x0000000900067202 */ /* 0x000fe40000000f00 */
[----:B------:R-:W-:-:S07]  /*12e0*/  MOV R24, 0x1300 ;  /* 0x0000130000187802 */ /* 0x000fce0000000f00 */
[----:B-123--:R-:W-:Y:S05]  /*12f0*/  CALL.REL.NOINC `($__internal_1_$__cuda_sm20_sqrt_rn_f32_slowpath) ;  /* 0x0000000c00a07944 */ /* 0x00efea0003c00000 */
[----:B------:R-:W-:Y:S01]  /*1300*/  IMAD.MOV.U32 R8, RZ, RZ, R9 ;  /* 0x000000ffff087224 */ /* 0x000fe200078e0009 */
[----:B------:R-:W-:Y:S06]  /*1310*/  BRA `(.L_x_22) ;  /* 0x0000000000107947 */ /* 0x000fec0003800000 */
.L_x_21:
[----:B------:R-:W-:Y:S01]  /*1320*/  FMUL.FTZ R8, R9, R20 ;  /* 0x0000001409087220 */ /* 0x000fe20000410000 */
[----:B------:R-:W-:-:S03]  /*1330*/  FMUL.FTZ R6, R20, 0.5 ;  /* 0x3f00000014067820 */ /* 0x000fc60000410000 */
[----:B------:R-:W-:-:S04]  /*1340*/  FFMA R7, -R8, R8, R9 ;  /* 0x0000000808077223 */ /* 0x000fc80000000109 */
[----:B------:R-:W-:-:S07]  /*1350*/  FFMA R8, R7, R6, R8 ;  /* 0x0000000607087223 */ /* 0x000fce0000000008 */
.L_x_22:
[----:B------:R-:W-:Y:S05]  /*1360*/  BSYNC.RECONVERGENT B2 ;  /* 0x0000000000027941 */ /* 0x000fea0003800200 */
.L_x_20:
[----:B------:R-:W-:Y:S01]  /*1370*/  FMUL.RZ R6, R25, 0.15915493667125701904 ;  /* 0x3e22f98319067820 */ /* 0x000fe2000040c000 */
[----:B------:R-:W-:-:S03]  /*1380*/  IMAD.MOV.U32 R21, RZ, RZ, 0x1 ;  /* 0x00000001ff157424 */ /* 0x000fc600078e00ff */
[----:B------:R-:W0:Y:S02]  /*1390*/  MUFU.COS R7, R6 ;  /* 0x0000000600077308 */ /* 0x000e240000000000 */
[----:B------:R4:W-:Y:S01]  /*13a0*/  STG.E desc[UR4][R14.64+0x2c], R21 ;  /* 0x00002c150e007986 */ /* 0x0009e2000c101904 */
[----:B0-----:R-:W-:-:S05]  /*13b0*/  FMUL R9, R7, R8 ;  /* 0x0000000807097220 */ /* 0x001fca0000400000 */
[----:B------:R-:W0:Y:S01]  /*13c0*/  MUFU.SIN R7, R6 ;  /* 0x0000000600077308 */ /* 0x000e220000000400 */
[----:B------:R4:W-:Y:S01]  /*13d0*/  STG.E desc[UR4][R14.64+0x34], R9 ;  /* 0x000034090e007986 */ /* 0x0009e2000c101904 */
[----:B0-----:R-:W-:Y:S01]  /*13e0*/  FMUL R8, R7, R8 ;  /* 0x0000000807087220 */ /* 0x001fe20000400000 */
[----:B------:R-:W-:Y:S01]  /*13f0*/  HFMA2 R7, -RZ, RZ, 0, 5.9604644775390625e-08 ;  /* 0x00000001ff077431 */ /* 0x000fe200000001ff */
[----:B----4-:R-:W-:Y:S06]  /*1400*/  BRA `(.L_x_23) ;  /* 0x00000000000c7947 */ /* 0x010fec0003800000 */
.L_x_3:
[----:B------:R0:W5:Y:S01]  /*1410*/  LDG.E R8, desc[UR4][R14.64+0x34] ;  /* 0x000034040e087981 */ /* 0x000162000c1e1900 */
[----:B------:R-:W-:-:S03]  /*1420*/  IMAD.MOV.U32 R7, RZ, RZ, RZ ;  /* 0x000000ffff077224 */ /* 0x000fc600078e00ff */
[----:B------:R0:W-:Y:S04]  /*1430*/  STG.E desc[UR4][R14.64+0x2c], RZ ;  /* 0x00002cff0e007986 */ /* 0x0001e8000c101904 */
.L_x_23:
[----:B------:R-:W-:Y:S05]  /*1440*/  BSYNC.RECONVERGENT B0 ;  /* 0x0000000000007941 */ /* 0x000fea0003800200 */
.L_x_2:
[----:B------:R-:W-:Y:S01]  /*1450*/  FFMA R9, R5, R5, R2 ;  /* 0x0000000505097223 */ /* 0x000fe20000000002 */
[----:B------:R-:W-:Y:S03]  /*1460*/  BSSY.RECONVERGENT B0, `(.L_x_24) ;  /* 0x000000e000007945 */ /* 0x000fe60003800200 */
[----:B------:R-:W-:Y:S01]  /*1470*/  VIADD R20, R9, 0xf3000000 ;  /* 0xf300000009147836 */ /* 0x000fe20000000000 */
[----:B------:R4:W0:Y:S04]  /*1480*/  MUFU.RSQ R6, R9 ;  /* 0x0000000900067308 */ /* 0x0008280000001400 */
[----:B------:R-:W-:-:S13]  /*1490*/  ISETP.GT.U32.AND P0, PT, R20, 0x727fffff, PT ;  /* 0x727fffff1400780c */ /* 0x000fda0003f04070 */
[----:B0---4-:R-:W-:Y:S05]  /*14a0*/  @!P0 BRA `(.L_x_25) ;  /* 0x0000000000148947 */ /* 0x011fea0003800000 */
[----:B------:R-:W-:Y:S02]  /*14b0*/  MOV R6, R9 ;  /* 0x0000000900067202 */ /* 0x000fe40000000f00 */
[----:B------:R-:W-:-:S07]  /*14c0*/  MOV R24, 0x14e0 ;  /* 0x000014e000187802 */ /* 0x000fce0000000f00 */
[----:B-123-5:R-:W-:Y:S05]  /*14d0*/  CALL.REL.NOINC `($__internal_1_$__cuda_sm20_sqrt_rn_f32_slowpath) ;  /* 0x0000000c00287944 */ /* 0x02efea0003c00000 */
[----:B------:R-:W-:Y:S01]  /*14e0*/  IMAD.MOV.U32 R20, RZ, RZ, R9 ;  /* 0x000000ffff147224 */ /* 0x000fe200078e0009 */
[----:B------:R-:W-:Y:S06]  /*14f0*/  BRA `(.L_x_26) ;  /* 0x0000000000107947 */ /* 0x000fec0003800000 */
.L_x_25:
[----:B------:R-:W-:Y:S01]  /*1500*/  FMUL.FTZ R20, R9, R6 ;  /* 0x0000000609147220 */ /* 0x000fe20000410000 */
[----:B------:R-:W-:-:S03]  /*1510*/  FMUL.FTZ R6, R6, 0.5 ;  /* 0x3f00000006067820 */ /* 0x000fc60000410000 */
[----:B------:R-:W-:-:S04]  /*1520*/  FFMA R9, -R20, R20, R9 ;  /* 0x0000001414097223 */ /* 0x000fc80000000109 */
[----:B------:R-:W-:-:S07]  /*1530*/  FFMA R20, R9, R6, R20 ;  /* 0x0000000609147223 */ /* 0x000fce0000000014 */
.L_x_26:
[----:B------:R-:W-:Y:S05]  /*1540*/  BSYNC.RECONVERGENT B0 ;  /* 0x0000000000007941 */ /* 0x000fea0003800200 */
.L_x_24:
[----:B------:R-:W0:Y:S01]  /*1550*/  MUFU.RCP R9, R20 ;  /* 0x0000001400097308 */ /* 0x000e220000001000 */
[----:B------:R-:W-:Y:S07]  /*1560*/  BSSY.RECONVERGENT B0, `(.L_x_27) ;  /* 0x000000b000007945 */ /* 0x000fee0003800200 */
[----:B------:R-:W4:Y:S01]  /*1570*/  FCHK P0, R5, R20 ;  /* 0x0000001405007302 */ /* 0x000f220000000000 */
[----:B0-----:R-:W-:-:S04]  /*1580*/  FFMA R6, R9, -R20, 1 ;  /* 0x3f80000009067423 */ /* 0x001fc80000000814 */
[----:B------:R-:W-:-:S04]  /*1590*/  FFMA R6, R9, R6, R9 ;  /* 0x0000000609067223 */ /* 0x000fc80000000009 */
[----:B------:R-:W-:-:S04]  /*15a0*/  FFMA R22, R6, R5, RZ ;  /* 0x0000000506167223 */ /* 0x000fc800000000ff */
[----:B------:R-:W-:-:S04]  /*15b0*/  FFMA R9, R22, -R20, R5 ;  /* 0x8000001416097223 */ /* 0x000fc80000000005 */
[----:B------:R-:W-:Y:S01]  /*15c0*/  FFMA R6, R6, R9, R22 ;  /* 0x0000000906067223 */ /* 0x000fe20000000016 */
[----:B----4-:R-:W-:Y:S06]  /*15d0*/  @!P0 BRA `(.L_x_28) ;  /* 0x00000000000c8947 */ /* 0x010fec0003800000 */
[----:B------:R-:W-:Y:S01]  /*15e0*/  IMAD.MOV.U32 R6, RZ, RZ, R20 ;  /* 0x000000ffff067224 */ /* 0x000fe200078e0014 */
[----:B------:R-:W-:-:S07]  /*15f0*/  MOV R20, 0x1610 ;  /* 0x0000161000147802 */ /* 0x000fce0000000f00 */
[----:B-123-5:R-:W-:Y:S05]  /*1600*/  CALL.REL.NOINC `($__internal_2_$__cuda_sm3x_div_rn_noftz_f32_slowpath) ;  /* 0x0000000c00347944 */ /* 0x02efea0003c00000 */
.L_x_28:
[----:B------:R-:W-:Y:S05]  /*1610*/  BSYNC.RECONVERGENT B0 ;  /* 0x0000000000007941 */ /* 0x000fea0003800200 */
.L_x_27:
[----:B------:R-:W0:Y:S01]  /*1620*/  F2F.F64.F32 R26, R0 ;  /* 0x00000000001a7310 */ /* 0x000e220000201800 */
[----:B------:R-:W-:Y:S02]  /*1630*/  HFMA2 R20, -RZ, RZ, 0, 5.9604644775390625e-08 ;  /* 0x00000001ff147431 */ /* 0x000fe400000001ff */
[----:B------:R-:W-:Y:S01]  /*1640*/  FMUL R6, R6, UR8 ;  /* 0x0000000806067c20 */ /* 0x000fe20008400000 */
[----:B------:R-:W-:Y:S03]  /*1650*/  BSSY.RECONVERGENT B0, `(.L_x_29) ;  /* 0x0000017000007945 */ /* 0x000fe60003800200 */
[----:B------:R-:W-:Y:S01]  /*1660*/  FMUL R9, R6, R5 ;  /* 0x0000000506097220 */ /* 0x000fe20000400000 */
[----:B0-----:R-:W0:Y:S02]  /*1670*/  MUFU.RCP64H R21, R27 ;  /* 0x0000001b00157308 */ /* 0x001e240000001800 */
[----:B0-----:R-:W-:-:S08]  /*1680*/  DFMA R22, -R26, R20, 1 ;  /* 0x3ff000001a16742b */ /* 0x001fd00000000114 */
[----:B------:R-:W-:Y:S02]  /*1690*/  DFMA R24, R22, R22, R22 ;  /* 0x000000161618722b */ /* 0x000fe40000000016 */
[----:B------:R-:W0:Y:S06]  /*16a0*/  F2F.F64.F32 R22, R9 ;  /* 0x0000000900167310 */ /* 0x000e2c0000201800 */
[----:B------:R-:W-:-:S08]  /*16b0*/  DFMA R24, R20, R24, R20 ;  /* 0x000000181418722b */ /* 0x000fd00000000014 */
[----:B------:R-:W-:Y:S02]  /*16c0*/  DFMA R20, -R26, R24, 1 ;  /* 0x3ff000001a14742b */ /* 0x000fe40000000118 */
[----:B0-----:R-:W-:-:S06]  /*16d0*/  DADD R22, R22, R22 ;  /* 0x0000000016167229 */ /* 0x001fcc0000000016 */
[----:B------:R-:W-:-:S04]  /*16e0*/  DFMA R20, R24, R20, R24 ;  /* 0x000000141814722b */ /* 0x000fc80000000018 */
[----:B------:R-:W-:-:S04]  /*16f0*/  FSETP.GEU.AND P1, PT, |R23|, 6.5827683646048100446e-37, PT ;  /* 0x036000001700780b */ /* 0x000fc80003f2e200 */
[----:B------:R-:W-:-:S08]  /*1700*/  DMUL R24, R22, R20 ;  /* 0x0000001416187228 */ /* 0x000fd00000000000 */
[----:B------:R-:W-:-:S08]  /*1710*/  DFMA R28, -R26, R24, R22 ;  /* 0x000000181a1c722b */ /* 0x000fd00000000116 */
[----:B------:R-:W-:-:S10]  /*1720*/  DFMA R20, R20, R28, R24 ;  /* 0x0000001c1414722b */ /* 0x000fd40000000018 */
[----:B------:R-:W-:-:S05]  /*1730*/  FFMA R6, RZ, R27, R21 ;  /* 0x0000001bff067223 */ /* 0x000fca0000000015 */
[----:B------:R-:W-:-:S13]  /*1740*/  FSETP.GT.AND P0, PT, |R6|, 1.469367938527859385e-39, PT ;  /* 0x001000000600780b */ /* 0x000fda0003f04200 */
[----:B------:R-:W-:Y:S05]  /*1750*/  @P0 BRA P1, `(.L_x_30) ;  /* 0x0000000000180947 */ /* 0x000fea0000800000 */
[----:B------:R-:W-:Y:S01]  /*1760*/  IMAD.MOV.U32 R20, RZ, RZ, R26 ;  /* 0x000000ffff147224 */ /* 0x000fe200078e001a */
[----:B------:R-:W-:Y:S01]  /*1770*/  MOV R6, 0x17a0 ;  /* 0x000017a000067802 */ /* 0x000fe20000000f00 */
[----:B------:R-:W-:-:S07]  /*1780*/  IMAD.MOV.U32 R21, RZ, RZ, R27 ;  /* 0x000000ffff157224 */ /* 0x000fce00078e001b */
[----:B-123-5:R-:W-:Y:S05]  /*1790*/  CALL.REL.NOINC `($__internal_0_$__cuda_sm20_div_rn_f64_full) ;  /* 0x0000000000fc7944 */ /* 0x02efea0003c00000 */
[----:B------:R-:W-:Y:S01]  /*17a0*/  MOV R20, R22 ;  /* 0x0000001600147202 */ /* 0x000fe20000000f00 */
[----:B------:R-:W-:-:S07]  /*17b0*/  IMAD.MOV.U32 R21, RZ, RZ, R23 ;  /* 0x000000ffff157224 */ /* 0x000fce00078e0017 */
.L_x_30:
[----:B------:R-:W-:Y:S05]  /*17c0*/  BSYNC.RECONVERGENT B0 ;  /* 0x0000000000007941 */ /* 0x000fea0003800200 */
.L_x_29:
[----:B------:R-:W-:Y:S01]  /*17d0*/  DMUL R24, R26, 3 ;  /* 0x400800001a187828 */ /* 0x000fe20000000000 */
[----:B------:R-:W-:Y:S01]  /*17e0*/  IMAD.MOV.U32 R22, RZ, RZ, 0x1 ;  /* 0x00000001ff167424 */ /* 0x000fe200078e00ff */
[----:B------:R-:W0:Y:S01]  /*17f0*/  F2F.F64.F32 R28, R5 ;  /* 0x00000005001c7310 */ /* 0x000e220000201800 */
[----:B------:R-:W-:Y:S01]  /*1800*/  DADD R20, -R12, R20 ;  /* 0x000000000c147229 */ /* 0x000fe20000000114 */
[----:B------:R-:W-:Y:S06]  /*1810*/  BSSY.RECONVERGENT B0, `(.L_x_31) ;  /* 0x0000016000007945 */ /* 0x000fec0003800200 */
[----:B------:R-:W4:Y:S01]  /*1820*/  MUFU.RCP64H R23, R25 ;  /* 0x0000001900177308 */ /* 0x000f220000001800 */
[----:B0-----:R-:W-:-:S02]  /*1830*/  DMUL R28, R10, R28 ;  /* 0x0000001c0a1c7228 */ /* 0x001fc40000000000 */
[----:B----4-:R-:W-:-:S08]  /*1840*/  DFMA R26, -R24, R22, 1 ;  /* 0x3ff00000181a742b */ /* 0x010fd00000000116 */
[----:B------:R-:W-:Y:S01]  /*1850*/  FSETP.GEU.AND P1, PT, |R29|, 6.5827683646048100446e-37, PT ;  /* 0x036000001d00780b */ /* 0x000fe20003f2e200 */
[----:B------:R-:W-:-:S08]  /*1860*/  DFMA R26, R26, R26, R26 ;  /* 0x0000001a1a1a722b */ /* 0x000fd0000000001a */
[----:B------:R-:W-:-:S08]  /*1870*/  DFMA R26, R22, R26, R22 ;  /* 0x0000001a161a722b */ /* 0x000fd00000000016 */
[----:B------:R-:W-:-:S08]  /*1880*/  DFMA R22, -R24, R26, 1 ;  /* 0x3ff000001816742b */ /* 0x000fd0000000011a */
[----:B------:R-:W-:-:S08]  /*1890*/  DFMA R22, R26, R22, R26 ;  /* 0x000000161a16722b */ /* 0x000fd0000000001a */
[----:B------:R-:W-:-:S08]  /*18a0*/  DMUL R26, R28, R22 ;  /* 0x000000161c1a7228 */ /* 0x000fd00000000000 */
[----:B------:R-:W-:-:S08]  /*18b0*/  DFMA R30, -R24, R26, R28 ;  /* 0x0000001a181e722b */ /* 0x000fd0000000011c */
[----:B------:R-:W-:Y:S01]  /*18c0*/  DFMA R22, R22, R30, R26 ;  /* 0x0000001e1616722b */ /* 0x000fe2000000001a */
[----:B------:R0:W4:Y:S09]  /*18d0*/  F2F.F32.F64 R27, R20 ;  /* 0x00000014001b7310 */ /* 0x0001320000301000 */
[----:B------:R-:W-:-:S05]  /*18e0*/  FFMA R6, RZ, R25, R23 ;  /* 0x00000019ff067223 */ /* 0x000fca0000000017 */
[----:B------:R-:W-:-:S13]  /*18f0*/  FSETP.GT.AND P0, PT, |R6|, 1.469367938527859385e-39, PT ;  /* 0x001000000600780b */ /* 0x000fda0003f04200 */
[----:B0---4-:R-:W-:Y:S05]  /*1900*/  @P0 BRA P1, `(.L_x_32) ;  /* 0x0000000000180947 */ /* 0x011fea0000800000 */
[----:B------:R-:W-:Y:S01]  /*1910*/  MOV R22, R28 ;  /* 0x0000001c00167202 */ /* 0x000fe20000000f00 */
[----:B------:R-:W-:Y:S01]  /*1920*/  IMAD.MOV.U32 R23, RZ, RZ, R29 ;  /* 0x000000ffff177224 */ /* 0x000fe200078e001d */
[----:B------:R-:W-:Y:S01]  /*1930*/  MOV R21, R25 ;  /* 0x0000001900157202 */ /* 0x000fe20000000f00 */
[----:B------:R-:W-:Y:S01]  /*1940*/  IMAD.MOV.U32 R20, RZ, RZ, R24 ;  /* 0x000000ffff147224 */ /* 0x000fe200078e0018 */
[----:B------:R-:W-:-:S07]  /*1950*/  MOV R6, 0x1970 ;  /* 0x0000197000067802 */ /* 0x000fce0000000f00 */
[----:B-123-5:R-:W-:Y:S05]  /*1960*/  CALL.REL.NOINC `($__internal_0_$__cuda_sm20_div_rn_f64_full) ;  /* 0x0000000000887944 */ /* 0x02efea0003c00000 */
.L_x_32:
[----:B------:R-:W-:Y:S05]  /*1970*/  BSYNC.RECONVERGENT B0 ;  /* 0x0000000000007941 */ /* 0x000fea0003800200 */
.L_x_31:
[----:B------:R-:W-:Y:S01]  /*1980*/  FADD R9, R9, R9 ;  /* 0x0000000909097221 */ /* 0x000fe20000000000 */
[----:B------:R0:W4:Y:S01]  /*1990*/  F2F.F32.F64 R25, R22 ;  /* 0x0000001600197310 */ /* 0x0001220000301000 */
[----:B------:R-:W-:Y:S01]  /*19a0*/  BSSY.RECONVERGENT B0, `(.L_x_33) ;  /* 0x000000f000007945 */ /* 0x000fe20003800200 */
[C---:B------:R-:W-:Y:S01]  /*19b0*/  FMUL R26, R4.reuse, R27 ;  /* 0x0000001b041a7220 */ /* 0x040fe20000400000 */
[----:B------:R-:W-:-:S04]  /*19c0*/  FMUL R24, R4, R9 ;  /* 0x0000000904187220 */ /* 0x000fc80000400000 */
[----:B------:R-:W-:Y:S01]  /*19d0*/  VIADD R6, R24, 0xf3000000 ;  /* 0xf300000018067836 */ /* 0x000fe20000000000 */
[----:B------:R0:W0:Y:S04]  /*19e0*/  MUFU.RSQ R21, R24 ;  /* 0x0000001800157308 */ /* 0x0000280000001400 */
[----:B------:R-:W-:-:S13]  /*19f0*/  ISETP.GT.U32.AND P0, PT, R6, 0x727fffff, PT ;  /* 0x727fffff0600780c */ /* 0x000fda0003f04070 */
[----:B0---4-:R-:W-:Y:S05]  /*1a00*/  @!P0 BRA `(.L_x_34) ;  /* 0x0000000000108947 */ /* 0x011fea0003800000 */
[----:B------:R-:W-:Y:S01]  /*1a10*/  IMAD.MOV.U32 R6, RZ, RZ, R24 ;  /* 0x000000ffff067224 */ /* 0x000fe200078e0018 */
[----:B------:R-:W-:-:S07]  /*1a20*/  MOV R24, 0x1a40 ;  /* 0x00001a4000187802 */ /* 0x000fce0000000f00 */
[----:B-123-5:R-:W-:Y:S05]  /*1a30*/  CALL.REL.NOINC `($__internal_1_$__cuda_sm20_sqrt_rn_f32_slowpath) ;  /* 0x0000000400d07944 */ /* 0x02efea0003c00000 */
[----:B------:R-:W-:Y:S05]  /*1a40*/  BRA `(.L_x_35) ;  /* 0x0000000000107947 */ /* 0x000fea0003800000 */
.L_x_34:
[----:B------:R-:W-:Y:S01]  /*1a50*/  FMUL.FTZ R9, R24, R21 ;  /* 0x0000001518097220 */ /* 0x000fe20000410000 */
[----:B------:R-:W-:-:S03]  /*1a60*/  FMUL.FTZ R20, R21, 0.5 ;  /* 0x3f00000015147820 */ /* 0x000fc60000410000 */
[----:B------:R-:W-:-:S04]  /*1a70*/  FFMA R6, -R9, R9, R24 ;  /* 0x0000000909067223 */ /* 0x000fc80000000118 */
[----:B------:R-:W-:-:S07]  /*1a80*/  FFMA R9, R6, R20, R9 ;  /* 0x0000001406097223 */ /* 0x000fce0000000009 */
.L_x_35:
[----:B------:R-:W-:Y:S05]  /*1a90*/  BSYNC.RECONVERGENT B0 ;  /* 0x0000000000007941 */ /* 0x000fea0003800200 */
.L_x_33:
[----:B-----5:R-:W-:Y:S01]  /*1aa0*/  FFMA R9, R9, R8, R26 ;  /* 0x0000000809097223 */ /* 0x020fe2000000001a */
[----:B------:R-:W-:Y:S01]  /*1ab0*/  UMOV UR6, 0x33333333 ;  /* 0x3333333300067882 */ /* 0x000fe20000000000 */
[----:B------:R-:W-:Y:S02]  /*1ac0*/  UMOV UR7, 0x3fd33333 ;  /* 0x3fd3333300077882 */ /* 0x000fe40000000000 */
[----:B------:R-:W-:-:S04]  /*1ad0*/  FADD R21, R9, R0 ;  /* 0x0000000009157221 */ /* 0x000fc80000000000 */
[----:B------:R-:W0:Y:S02]  /*1ae0*/  F2F.F64.F32 R8, R21 ;  /* 0x0000001500087310 */ /* 0x000e240000201800 */
[----:B0-----:R-:W-:-:S06]  /*1af0*/  DSETP.GEU.AND P0, PT, R8, UR6, PT ;  /* 0x0000000608007e2a */ /* 0x001fcc000bf0e000 */
[----:B------:R-:W-:-:S04]  /*1b00*/  FSEL R0, R0, R21, !P0 ;  /* 0x0000001500007208 */ /* 0x000fc80004000000 */
[----:B------:R-:W-:-:S04]  /*1b10*/  FSETP.GEU.AND P1, PT, R0, R3, PT ;  /* 0x000000030000720b */ /* 0x000fc80003f2e000 */
[----:B------:R-:W-:-:S05]  /*1b20*/  @P0 FFMA R5, R4, R25, R5 ;  /* 0x0000001904050223 */ /* 0x000fca0000000005 */
[----:B------:R-:W-:-:S04]  /*1b30*/  MOV R9, R5 ;  /* 0x0000000500097202 */ /* 0x000fc80000000f00 */
[----:B------:R-:W-:Y:S05]  /*1b40*/  @!P1 BRA `(.L_x_36) ;  /* 0xffffffe400b09947 */ /* 0x000fea000383ffff */
.L_x_1:
[----:B------:R-:W-:Y:S05]  /*1b50*/  BSYNC.RECONVERGENT B1 ;  /* 0x0000000000017941 */ /* 0x000fea0003800200 */
.L_x_0:
[----:B------:R-:W-:Y:S04]  /*1b60*/  STG.E desc[UR4][R18.64], R0 ;  /* 0x0000000012007986 */ /* 0x000fe8000c101904 */
[----:B-----5:R-:W-:Y:S01]  /*1b70*/  STG.E desc[UR4][R16.64], R9 ;  /* 0x0000000910007986 */ /* 0x020fe2000c101904 */
[----:B------:R-:W-:Y:S05]  /*1b80*/  EXIT ;  /* 0x000000000000794d */ /* 0x000fea0003800000 */
        .weak           $__internal_0_$__cuda_sm20_div_rn_f64_full
        .type           $__internal_0_$__cuda_sm20_div_rn_f64_full,@function
        .size           $__internal_0_$__cuda_sm20_div_rn_f64_full,($__internal_1_$__cuda_sm20_sqrt_rn_f32_slowpath - $__internal_0_$__cuda_sm20_div_rn_f64_full)
$__internal_0_$__cuda_sm20_div_rn_f64_full:
[----:B------:R-:W-:Y:S01]  /*1b90*/  IMAD.MOV.U32 R25, RZ, RZ, R23 ;  /* 0x000000ffff197224 */ /* 0x000fe200078e0017 */
[C---:B------:R-:W-:Y:S01]  /*1ba0*/  FSETP.GEU.AND P0, PT, |R21|.reuse, 1.469367938527859385e-39, PT ;  /* 0x001000001500780b */ /* 0x040fe20003f0e200 */
[----:B------:R-:W-:Y:S01]  /*1bb0*/  IMAD.MOV.U32 R24, RZ, RZ, R22 ;  /* 0x000000ffff187224 */ /* 0x000fe200078e0016 */
[----:B------:R-:W-:Y:S01]  /*1bc0*/  LOP3.LUT R22, R21, 0x800fffff, RZ, 0xc0, !PT ;  /* 0x800fffff15167812 */ /* 0x000fe200078ec0ff */
[----:B------:R-:W-:Y:S01]  /*1bd0*/  IMAD.MOV.U32 R37, RZ, RZ, 0x1ca00000 ;  /* 0x1ca00000ff257424 */ /* 0x000fe200078e00ff */
[C---:B------:R-:W-:Y:S01]  /*1be0*/  FSETP.GEU.AND P2, PT, |R25|.reuse, 1.469367938527859385e-39, PT ;  /* 0x001000001900780b */ /* 0x040fe20003f4e200 */
[----:B------:R-:W-:Y:S01]  /*1bf0*/  IMAD.MOV.U32 R28, RZ, RZ, R24 ;  /* 0x000000ffff1c7224 */ /* 0x000fe200078e0018 */
[----:B------:R-:W-:Y:S01]  /*1c00*/  LOP3.LUT R23, R22, 0x3ff00000, RZ, 0xfc, !PT ;  /* 0x3ff0000016177812 */ /* 0x000fe200078efcff */
[----:B------:R-:W-:Y:S01]  /*1c10*/  IMAD.MOV.U32 R32, RZ, RZ, 0x1 ;  /* 0x00000001ff207424 */ /* 0x000fe200078e00ff */
[----:B------:R-:W-:Y:S01]  /*1c20*/  MOV R22, R20 ;  /* 0x0000001400167202 */ /* 0x000fe20000000f00 */
[----:B------:R-:W-:Y:S01]  /*1c30*/  BSSY.RECONVERGENT B2, `(.L_x_37) ;  /* 0x000004f000027945 */ /* 0x000fe20003800200 */
[----:B------:R-:W-:-:S02]  /*1c40*/  LOP3.LUT R36, R25, 0x7ff00000, RZ, 0xc0, !PT ;  /* 0x7ff0000019247812 */ /* 0x000fc400078ec0ff */
[----:B------:R-:W-:Y:S01]  /*1c50*/  LOP3.LUT R39, R21, 0x7ff00000, RZ, 0xc0, !PT ;  /* 0x7ff0000015277812 */ /* 0x000fe200078ec0ff */
[----:B------:R-:W-:-:S03]  /*1c60*/  @!P0 DMUL R22, R20, 8.98846567431157953865e+307 ;  /* 0x7fe0000014168828 */ /* 0x000fc60000000000 */
[C---:B------:R-:W-:Y:S02]  /*1c70*/  ISETP.GE.U32.AND P1, PT, R36.reuse, R39, PT ;  /* 0x000000272400720c */ /* 0x040fe40003f26070 */
[----:B------:R-:W-:Y:S01]  /*1c80*/  @!P2 LOP3.LUT R29, R21, 0x7ff00000, RZ, 0xc0, !PT ;  /* 0x7ff00000151da812 */ /* 0x000fe200078ec0ff */
[----:B------:R-:W0:Y:S01]  /*1c90*/  MUFU.RCP64H R33, R23 ;  /* 0x0000001700217308 */ /* 0x000e220000001800 */
[----:B------:R-:W-:Y:S02]  /*1ca0*/  @!P2 MOV R30, RZ ;  /* 0x000000ff001ea202 */ /* 0x000fe40000000f00 */
[----:B------:R-:W-:Y:S02]  /*1cb0*/  @!P2 ISETP.GE.U32.AND P3, PT, R36, R29, PT ;  /* 0x0000001d2400a20c */ /* 0x000fe40003f66070 */
[C---:B------:R-:W-:Y:S02]  /*1cc0*/  SEL R29, R37.reuse, 0x63400000, !P1 ;  /* 0x63400000251d7807 */ /* 0x040fe40004800000 */
[----:B------:R-:W-:-:S02]  /*1cd0*/  @!P2 SEL R31, R37, 0x63400000, !P3 ;  /* 0x63400000251fa807 */ /* 0x000fc40005800000 */
[--C-:B------:R-:W-:Y:S02]  /*1ce0*/  LOP3.LUT R29, R29, 0x800fffff, R25.reuse, 0xf8, !PT ;  /* 0x800fffff1d1d7812 */ /* 0x100fe400078ef819 */
[----:B------:R-:W-:Y:S02]  /*1cf0*/  @!P2 LOP3.LUT R31, R31, 0x80000000, R25, 0xf8, !PT ;  /* 0x800000001f1fa812 */ /* 0x000fe400078ef819 */
[----:B------:R-:W-:Y:S02]  /*1d00*/  @!P0 LOP3.LUT R39, R23, 0x7ff00000, RZ, 0xc0, !PT ;  /* 0x7ff0000017278812 */ /* 0x000fe400078ec0ff */
[----:B------:R-:W-:-:S06]  /*1d10*/  @!P2 LOP3.LUT R31, R31, 0x100000, RZ, 0xfc, !PT ;  /* 0x001000001f1fa812 */ /* 0x000fcc00078efcff */
[----:B------:R-:W-:Y:S02]  /*1d20*/  @!P2 DFMA R28, R28, 2, -R30 ;  /* 0x400000001c1ca82b */ /* 0x000fe4000000081e */
[----:B0-----:R-:W-:-:S08]  /*1d30*/  DFMA R30, R32, -R22, 1 ;  /* 0x3ff00000201e742b */ /* 0x001fd00000000816 */
[----:B------:R-:W-:-:S08]  /*1d40*/  DFMA R30, R30, R30, R30 ;  /* 0x0000001e1e1e722b */ /* 0x000fd0000000001e */
[----:B------:R-:W-:-:S08]  /*1d50*/  DFMA R30, R32, R30, R32 ;  /* 0x0000001e201e722b */ /* 0x000fd00000000020 */
[----:B------:R-:W-:-:S08]  /*1d60*/  DFMA R32, R30, -R22, 1 ;  /* 0x3ff000001e20742b */ /* 0x000fd00000000816 */
[----:B------:R-:W-:-:S08]  /*1d70*/  DFMA R30, R30, R32, R30 ;  /* 0x000000201e1e722b */ /* 0x000fd0000000001e */
[----:B------:R-:W-:-:S08]  /*1d80*/  DMUL R32, R30, R28 ;  /* 0x0000001c1e207228 */ /* 0x000fd00000000000 */
[----:B------:R-:W-:-:S08]  /*1d90*/  DFMA R34, R32, -R22, R28 ;  /* 0x800000162022722b */ /* 0x000fd0000000001c */
[----:B------:R-:W-:Y:S01]  /*1da0*/  DFMA R34, R30, R34, R32 ;  /* 0x000000221e22722b */ /* 0x000fe20000000020 */
[----:B------:R-:W-:Y:S01]  /*1db0*/  IMAD.MOV.U32 R32, RZ, RZ, R36 ;  /* 0x000000ffff207224 */ /* 0x000fe200078e0024 */
[----:B------:R-:W-:-:S04]  /*1dc0*/  @!P2 LOP3.LUT R32, R29, 0x7ff00000, RZ, 0xc0, !PT ;  /* 0x7ff000001d20a812 */ /* 0x000fc800078ec0ff */
[----:B------:R-:W-:-:S04]  /*1dd0*/  IADD3 R30, PT, PT, R32, -0x1, RZ ;  /* 0xffffffff201e7810 */ /* 0x000fc80007ffe0ff */
[----:B------:R-:W-:Y:S01]  /*1de0*/  ISETP.GT.U32.AND P0, PT, R30, 0x7feffffe, PT ;  /* 0x7feffffe1e00780c */ /* 0x000fe20003f04070 */
[----:B------:R-:W-:-:S05]  /*1df0*/  VIADD R30, R39, 0xffffffff ;  /* 0xffffffff271e7836 */ /* 0x000fca0000000000 */
[----:B------:R-:W-:-:S13]  /*1e00*/  ISETP.GT.U32.OR P0, PT, R30, 0x7feffffe, P0 ;  /* 0x7feffffe1e00780c */ /* 0x000fda0000704470 */
[----:B------:R-:W-:Y:S05]  /*1e10*/  @P0 BRA `(.L_x_38) ;  /* 0x00000000006c0947 */ /* 0x000fea0003800000 */
[----:B------:R-:W-:Y:S01]  /*1e20*/  LOP3.LUT R25, R21, 0x7ff00000, RZ, 0xc0, !PT ;  /* 0x7ff0000015197812 */ /* 0x000fe200078ec0ff */
[----:B------:R-:W-:-:S03]  /*1e30*/  IMAD.MOV.U32 R24, RZ, RZ, RZ ;  /* 0x000000ffff187224 */ /* 0x000fc600078e00ff */
[CC--:B------:R-:W-:Y:S02]  /*1e40*/  ISETP.GE.U32.AND P0, PT, R36.reuse, R25.reuse, PT ;  /* 0x000000192400720c */ /* 0x0c0fe40003f06070 */
[----:B------:R-:W-:Y:S02]  /*1e50*/  VIADDMNMX R36, R36, -R25, 0xb9600000, !PT ;  /* 0xb960000024247446 */ /* 0x000fe40007800919 */
[----:B------:R-:W-:Y:S02]  /*1e60*/  SEL R37, R37, 0x63400000, !P0 ;  /* 0x6340000025257807 */ /* 0x000fe40004000000 */
[----:B------:R-:W-:-:S05]  /*1e70*/  VIMNMX R32, PT, PT, R36, 0x46a00000, PT ;  /* 0x46a0000024207848 */ /* 0x000fca0003fe0100 */
[----:B------:R-:W-:-:S05]  /*1e80*/  IMAD.IADD R32, R32, 0x1, -R37 ;  /* 0x0000000120207824 */ /* 0x000fca00078e0a25 */
[----:B------:R-:W-:-:S06]  /*1e90*/  IADD3 R25, PT, PT, R32, 0x7fe00000, RZ ;  /* 0x7fe0000020197810 */ /* 0x000fcc0007ffe0ff */
[----:B------:R-:W-:-:S10]  /*1ea0*/  DMUL R30, R34, R24 ;  /* 0x00000018221e7228 */ /* 0x000fd40000000000 */
[----:B------:R-:W-:-:S13]  /*1eb0*/  FSETP.GTU.AND P0, PT, |R31|, 1.469367938527859385e-39, PT ;  /* 0x001000001f00780b */ /* 0x000fda0003f0c200 */
[----:B------:R-:W-:Y:S05]  /*1ec0*/  @P0 BRA `(.L_x_39) ;  /* 0x0000000000940947 */ /* 0x000fea0003800000 */
[----:B------:R-:W-:Y:S01]  /*1ed0*/  DFMA R22, R34, -R22, R28 ;  /* 0x800000162216722b */ /* 0x000fe2000000001c */
[----:B------:R-:W-:-:S09]  /*1ee0*/  IMAD.MOV.U32 R24, RZ, RZ, RZ ;  /* 0x000000ffff187224 */ /* 0x000fd200078e00ff */
[C---:B------:R-:W-:Y:S02]  /*1ef0*/  FSETP.NEU.AND P0, PT, R23.reuse, RZ, PT ;  /* 0x000000ff1700720b */ /* 0x040fe40003f0d000 */
[----:B------:R-:W-:-:S04]  /*1f00*/  LOP3.LUT R29, R23, 0x80000000, R21, 0x48, !PT ;  /* 0x80000000171d7812 */ /* 0x000fc800078e4815 */
[----:B------:R-:W-:-:S07]  /*1f10*/  LOP3.LUT R25, R29, R25, RZ, 0xfc, !PT ;  /* 0x000000191d197212 */ /* 0x000fce00078efcff */
[----:B------:R-:W-:Y:S05]  /*1f20*/  @!P0 BRA `(.L_x_39) ;  /* 0x00000000007c8947 */ /* 0x000fea0003800000 */
[----:B------:R-:W-:Y:S01]  /*1f30*/  IADD3 R21, PT, PT, -R32, RZ, RZ ;  /* 0x000000ff20157210 */ /* 0x000fe20007ffe1ff */
[----:B------:R-:W-:Y:S01]  /*1f40*/  IMAD.MOV.U32 R20, RZ, RZ, RZ ;  /* 0x000000ffff147224 */ /* 0x000fe200078e00ff */
[----:B------:R-:W-:-:S05]  /*1f50*/  DMUL.RP R24, R34, R24 ;  /* 0x0000001822187228 */ /* 0x000fca0000008000 */
[----:B------:R-:W-:-:S05]  /*1f60*/  DFMA R20, R30, -R20, R34 ;  /* 0x800000141e14722b */ /* 0x000fca0000000022 */
[----:B------:R-:W-:Y:S02]  /*1f70*/  LOP3.LUT R29, R25, R29, RZ, 0x3c, !PT ;  /* 0x0000001d191d7212 */ /* 0x000fe400078e3cff */
[----:B------:R-:W-:-:S04]  /*1f80*/  IADD3 R20, PT, PT, -R32, -0x43300000, RZ ;  /* 0xbcd0000020147810 */ /* 0x000fc80007ffe1ff */
[----:B------:R-:W-:-:S04]  /*1f90*/  FSETP.NEU.AND P0, PT, |R21|, R20, PT ;  /* 0x000000141500720b */ /* 0x000fc80003f0d200 */
[----:B------:R-:W-:Y:S02]  /*1fa0*/  FSEL R30, R24, R30, !P0 ;  /* 0x0000001e181e7208 */ /* 0x000fe40004000000 */
[----:B------:R-:W-:Y:S01]  /*1fb0*/  FSEL R31, R29, R31, !P0 ;  /* 0x0000001f1d1f7208 */ /* 0x000fe20004000000 */
[----:B------:R-:W-:Y:S06]  /*1fc0*/  BRA `(.L_x_39) ;  /* 0x0000000000547947 */ /* 0x000fec0003800000 */
.L_x_38:
[----:B------:R-:W-:-:S14]  /*1fd0*/  DSETP.NAN.AND P0, PT, R24, R24, PT ;  /* 0x000000181800722a */ /* 0x000fdc0003f08000 */
[----:B------:R-:W-:Y:S05]  /*1fe0*/  @P0 BRA `(.L_x_40) ;  /* 0x0000000000440947 */ /* 0x000fea0003800000 */
[----:B------:R-:W-:-:S14]  /*1ff0*/  DSETP.NAN.AND P0, PT, R20, R20, PT ;  /* 0x000000141400722a */ /* 0x000fdc0003f08000 */
[----:B------:R-:W-:Y:S05]  /*2000*/  @P0 BRA `(.L_x_41) ;  /* 0x0000000000300947 */ /* 0x000fea0003800000 */
[----:B------:R-:W-:Y:S01]  /*2010*/  ISETP.NE.AND P0, PT, R32, R39, PT ;  /* 0x000000272000720c */ /* 0x000fe20003f05270 */
[----:B------:R-:W-:Y:S01]  /*2020*/  IMAD.MOV.U32 R30, RZ, RZ, 0x0 ;  /* 0x00000000ff1e7424 */ /* 0x000fe200078e00ff */
[----:B------:R-:W-:-:S11]  /*2030*/  MOV R31, 0xfff80000 ;  /* 0xfff80000001f7802 */ /* 0x000fd60000000f00 */
[----:B------:R-:W-:Y:S05]  /*2040*/  @!P0 BRA `(.L_x_39) ;  /* 0x0000000000348947 */ /* 0x000fea0003800000 */
[----:B------:R-:W-:Y:S02]  /*2050*/  ISETP.NE.AND P0, PT, R32, 0x7ff00000, PT ;  /* 0x7ff000002000780c */ /* 0x000fe40003f05270 */
[----:B------:R-:W-:Y:S02]  /*2060*/  LOP3.LUT R31, R25, 0x80000000, R21, 0x48, !PT ;  /* 0x80000000191f7812 */ /* 0x000fe400078e4815 */
[----:B------:R-:W-:-:S13]  /*2070*/  ISETP.EQ.OR P0, PT, R39, RZ, !P0 ;  /* 0x000000ff2700720c */ /* 0x000fda0004702670 */
[----:B------:R-:W-:Y:S01]  /*2080*/  @P0 LOP3.LUT R20, R31, 0x7ff00000, RZ, 0xfc, !PT ;  /* 0x7ff000001f140812 */ /* 0x000fe200078efcff */
[----:B------:R-:W-:Y:S02]  /*2090*/  @!P0 IMAD.MOV.U32 R30, RZ, RZ, RZ ;  /* 0x000000ffff1e8224 */ /* 0x000fe400078e00ff */
[----:B------:R-:W-:Y:S01]  /*20a0*/  @P0 IMAD.MOV.U32 R30, RZ, RZ, RZ ;  /* 0x000000ffff1e0224 */ /* 0x000fe200078e00ff */
[----:B------:R-:W-:Y:S01]  /*20b0*/  @P0 MOV R31, R20 ;  /* 0x00000014001f0202 */ /* 0x000fe20000000f00 */
[----:B------:R-:W-:Y:S06]  /*20c0*/  BRA `(.L_x_39) ;  /* 0x0000000000147947 */ /* 0x000fec0003800000 */
.L_x_41:
[----:B------:R-:W-:Y:S01]  /*20d0*/  LOP3.LUT R31, R21, 0x80000, RZ, 0xfc, !PT ;  /* 0x00080000151f7812 */ /* 0x000fe200078efcff */
[----:B------:R-:W-:Y:S01]  /*20e0*/  IMAD.MOV.U32 R30, RZ, RZ, R20 ;  /* 0x000000ffff1e7224 */ /* 0x000fe200078e0014 */
[----:B------:R-:W-:Y:S06]  /*20f0*/  BRA `(.L_x_39) ;  /* 0x0000000000087947 */ /* 0x000fec0003800000 */
.L_x_40:
[----:B------:R-:W-:Y:S01]  /*2100*/  LOP3.LUT R31, R25, 0x80000, RZ, 0xfc, !PT ;  /* 0x00080000191f7812 */ /* 0x000fe200078efcff */
[----:B------:R-:W-:-:S07]  /*2110*/  IMAD.MOV.U32 R30, RZ, RZ, R24 ;  /* 0x000000ffff1e7224 */ /* 0x000fce00078e0018 */
.L_x_39:
[----:B------:R-:W-:Y:S05]  /*2120*/  BSYNC.RECONVERGENT B2 ;  /* 0x0000000000027941 */ /* 0x000fea0003800200 */
.L_x_37:
[----:B------:R-:W-:Y:S02]  /*2130*/  HFMA2 R21, -RZ, RZ, 0, 0 ;  /* 0x00000000ff157431 */ /* 0x000fe400000001ff */
[----:B------:R-:W-:Y:S01]  /*2140*/  IMAD.MOV.U32 R20, RZ, RZ, R6 ;  /* 0x000000ffff147224 */ /* 0x000fe200078e0006 */
[----:B------:R-:W-:Y:S01]  /*2150*/  MOV R22, R30 ;  /* 0x0000001e00167202 */ /* 0x000fe20000000f00 */
[----:B------:R-:W-:Y:S02]  /*2160*/  IMAD.MOV.U32 R23, RZ, RZ, R31 ;  /* 0x000000ffff177224 */ /* 0x000fe400078e001f */
[----:B------:R-:W-:Y:S05]  /*2170*/  RET.REL.NODEC R20 `(_Z11propagationP24curandStatePhilox4_32_10PfS1_15SimParameters_t) ;  /* 0xffffffdc14a07950 */ /* 0x000fea0003c3ffff */
        .weak           $__internal_1_$__cuda_sm20_sqrt_rn_f32_slowpath
        .type           $__internal_1_$__cuda_sm20_sqrt_rn_f32_slowpath,@function
        .size           $__internal_1_$__cuda_sm20_sqrt_rn_f32_slowpath,($__internal_2_$__cuda_sm3x_div_rn_noftz_f32_slowpath - $__internal_1_$__cuda_sm20_sqrt_rn_f32_slowpath)
$__internal_1_$__cuda_sm20_sqrt_rn_f32_slowpath:
[----:B------:R-:W-:-:S13]  /*2180*/  LOP3.LUT P0, RZ, R6, 0x7fffffff, RZ, 0xc0, !PT ;  /* 0x7fffffff06ff7812 */ /* 0x000fda000780c0ff */
[----:B------:R-:W-:Y:S01]  /*2190*/  @!P0 IMAD.MOV.U32 R9, RZ, RZ, R6 ;  /* 0x000000ffff098224 */ /* 0x000fe200078e0006 */
[----:B------:R-:W-:Y:S06]  /*21a0*/  @!P0 BRA `(.L_x_42) ;  /* 0x0000000000408947 */ /* 0x000fec0003800000 */
[----:B------:R-:W-:-:S13]  /*21b0*/  FSETP.GEU.FTZ.AND P0, PT, R6, RZ, PT ;  /* 0x000000ff0600720b */ /* 0x000fda0003f1e000 */
[----:B------:R-:W-:Y:S01]  /*21c0*/  @!P0 IMAD.MOV.U32 R9, RZ, RZ, 0x7fffffff ;  /* 0x7fffffffff098424 */ /* 0x000fe200078e00ff */
[----:B------:R-:W-:Y:S06]  /*21d0*/  @!P0 BRA `(.L_x_42) ;  /* 0x0000000000348947 */ /* 0x000fec0003800000 */
[----:B------:R-:W-:-:S13]  /*21e0*/  FSETP.GTU.FTZ.AND P0, PT, |R6|, +INF , PT ;  /* 0x7f8000000600780b */ /* 0x000fda0003f1c200 */
[----:B------:R-:W-:Y:S01]  /*21f0*/  @P0 FADD.FTZ R9, R6, 1 ;  /* 0x3f80000006090421 */ /* 0x000fe20000010000 */
[----:B------:R-:W-:Y:S06]  /*2200*/  @P0 BRA `(.L_x_42) ;  /* 0x0000000000280947 */ /* 0x000fec0003800000 */
[----:B------:R-:W-:-:S13]  /*2210*/  FSETP.NEU.FTZ.AND P0, PT, |R6|, +INF , PT ;  /* 0x7f8000000600780b */ /* 0x000fda0003f1d200 */
[----:B------:R-:W-:-:S04]  /*2220*/  @P0 FFMA R20, R6, 1.84467440737095516160e+19, RZ ;  /* 0x5f80000006140823 */ /* 0x000fc800000000ff */
[----:B------:R-:W0:Y:S02]  /*2230*/  @P0 MUFU.RSQ R9, R20 ;  /* 0x0000001400090308 */ /* 0x000e240000001400 */
[----:B0-----:R-:W-:Y:S01]  /*2240*/  @P0 FMUL.FTZ R21, R20, R9 ;  /* 0x0000000914150220 */ /* 0x001fe20000410000 */
[----:B------:R-:W-:Y:S01]  /*2250*/  @P0 FMUL.FTZ R23, R9, 0.5 ;  /* 0x3f00000009170820 */ /* 0x000fe20000410000 */
[----:B------:R-:W-:Y:S02]  /*2260*/  @!P0 MOV R9, R6 ;  /* 0x0000000600098202 */ /* 0x000fe40000000f00 */
[----:B------:R-:W-:-:S04]  /*2270*/  @P0 FADD.FTZ R22, -R21, -RZ ;  /* 0x800000ff15160221 */ /* 0x000fc80000010100 */
[----:B------:R-:W-:-:S04]  /*2280*/  @P0 FFMA R22, R21, R22, R20 ;  /* 0x0000001615160223 */ /* 0x000fc80000000014 */
[----:B------:R-:W-:-:S04]  /*2290*/  @P0 FFMA R22, R22, R23, R21 ;  /* 0x0000001716160223 */ /* 0x000fc80000000015 */
[----:B------:R-:W-:-:S07]  /*22a0*/  @P0 FMUL.FTZ R9, R22, 2.3283064365386962891e-10 ;  /* 0x2f80000016090820 */ /* 0x000fce0000410000 */
.L_x_42:
[----:B------:R-:W-:Y:S02]  /*22b0*/  IMAD.MOV.U32 R20, RZ, RZ, R24 ;  /* 0x000000ffff147224 */ /* 0x000fe400078e0018 */
[----:B------:R-:W-:-:S04]  /*22c0*/  IMAD.MOV.U32 R21, RZ, RZ, 0x0 ;  /* 0x00000000ff157424 */ /* 0x000fc800078e00ff */
[----:B------:R-:W-:Y:S05]  /*22d0*/  RET.REL.NODEC R20 `(_Z11propagationP24curandStatePhilox4_32_10PfS1_15SimParameters_t) ;  /* 0xffffffdc14487950 */ /* 0x000fea0003c3ffff */
        .weak           $__internal_2_$__cuda_sm3x_div_rn_noftz_f32_slowpath
        .type           $__internal_2_$__cuda_sm3x_div_rn_noftz_f32_slowpath,@function
        .size           $__internal_2_$__cuda_sm3x_div_rn_noftz_f32_slowpath,(.L_x_93 - $__internal_2_$__cuda_sm3x_div_rn_noftz_f32_slowpath)
$__internal_2_$__cuda_sm3x_div_rn_noftz_f32_slowpath:
[----:B------:R-:W-:Y:S01]  /*22e0*/  SHF.R.U32.HI R21, RZ, 0x17, R6 ;  /* 0x00000017ff157819 */ /* 0x000fe20000011606 */
[----:B------:R-:W-:Y:S01]  /*22f0*/  BSSY.RECONVERGENT B2, `(.L_x_43) ;  /* 0x0000063000027945 */ /* 0x000fe20003800200 */
[--C-:B------:R-:W-:Y:S02]  /*2300*/  SHF.R.U32.HI R9, RZ, 0x17, R5.reuse ;  /* 0x00000017ff097819 */ /* 0x100fe40000011605 */
[----:B------:R-:W-:Y:S02]  /*2310*/  LOP3.LUT R29, R21, 0xff, RZ, 0xc0, !PT ;  /* 0x000000ff151d7812 */ /* 0x000fe400078ec0ff */
[----:B------:R-:W-:Y:S01]  /*2320*/  LOP3.LUT R22, R9, 0xff, RZ, 0xc0, !PT ;  /* 0x000000ff09167812 */ /* 0x000fe200078ec0ff */
[----:B------:R-:W-:Y:S01]  /*2330*/  IMAD.MOV.U32 R9, RZ, RZ, R5 ;  /* 0x000000ffff097224 */ /* 0x000fe200078e0005 */
[----:B------:R-:W-:-:S03]  /*2340*/  IADD3 R24, PT, PT, R29, -0x1, RZ ;  /* 0xffffffff1d187810 */ /* 0x000fc60007ffe0ff */
[----:B------:R-:W-:Y:S01]  /*2350*/  VIADD R23, R22, 0xffffffff ;  /* 0xffffffff16177836 */ /* 0x000fe20000000000 */
[----:B------:R-:W-:-:S04]  /*2360*/  ISETP.GT.U32.AND P0, PT, R24, 0xfd, PT ;  /* 0x000000fd1800780c */ /* 0x000fc80003f04070 */
[----:B------:R-:W-:-:S13]  /*2370*/  ISETP.GT.U32.OR P0, PT, R23, 0xfd, P0 ;  /* 0x000000fd1700780c */ /* 0x000fda0000704470 */
[----:B------:R-:W-:Y:S01]  /*2380*/  @!P0 MOV R21, RZ ;  /* 0x000000ff00158202 */ /* 0x000fe20000000f00 */
[----:B------:R-:W-:Y:S06]  /*2390*/  @!P0 BRA `(.L_x_44) ;  /* 0x00000000005c8947 */ /* 0x000fec0003800000 */
[----:B------:R-:W-:Y:S02]  /*23a0*/  FSETP.GTU.FTZ.AND P0, PT, |R5|, +INF , PT ;  /* 0x7f8000000500780b */ /* 0x000fe40003f1c200 */
[----:B------:R-:W-:-:S04]  /*23b0*/  FSETP.GTU.FTZ.AND P1, PT, |R6|, +INF , PT ;  /* 0x7f8000000600780b */ /* 0x000fc80003f3c200 */
[----:B------:R-:W-:-:S13]  /*23c0*/  PLOP3.LUT P0, PT, P0, P1, PT, 0xf8, 0x8f ;  /* 0x00000000008f781c */ /* 0x000fda0000703f70 */
[----:B------:R-:W-:Y:S05]  /*23d0*/  @P0 BRA `(.L_x_45) ;  /* 0x00000004004c0947 */ /* 0x000fea0003800000 */
[----:B------:R-:W-:-:S13]  /*23e0*/  LOP3.LUT P0, RZ, R6, 0x7fffffff, R9, 0xc8, !PT ;  /* 0x7fffffff06ff7812 */ /* 0x000fda000780c809 */
[----:B------:R-:W-:Y:S05]  /*23f0*/  @!P0 BRA `(.L_x_46) ;  /* 0x00000004003c8947 */ /* 0x000fea0003800000 */
[C---:B------:R-:W-:Y:S02]  /*2400*/  FSETP.NEU.FTZ.AND P1, PT, |R5|.reuse, +INF , PT ;  /* 0x7f8000000500780b */ /* 0x040fe40003f3d200 */
[----:B------:R-:W-:Y:S02]  /*2410*/  FSETP.NEU.FTZ.AND P2, PT, |R6|, +INF , PT ;  /* 0x7f8000000600780b */ /* 0x000fe40003f5d200 */
[----:B------:R-:W-:-:S11]  /*2420*/  FSETP.NEU.FTZ.AND P0, PT, |R5|, +INF , PT ;  /* 0x7f8000000500780b */ /* 0x000fd60003f1d200 */
[----:B------:R-:W-:Y:S05]  /*2430*/  @!P2 BRA !P1, `(.L_x_46) ;  /* 0x00000004002ca947 */ /* 0x000fea0004800000 */
[----:B------:R-:W-:-:S04]  /*2440*/  LOP3.LUT P1, RZ, R9, 0x7fffffff, RZ, 0xc0, !PT ;  /* 0x7fffffff09ff7812 */ /* 0x000fc8000782c0ff */
[----:B------:R-:W-:-:S13]  /*2450*/  PLOP3.LUT P1, PT, P2, P1, PT, 0x2f, 0xf2 ;  /* 0x0000000000f2781c */ /* 0x000fda0001722577 */
[----:B------:R-:W-:Y:S05]  /*2460*/  @P1 BRA `(.L_x_47) ;  /* 0x0000000400181947 */ /* 0x000fea0003800000 */
[----:B------:R-:W-:-:S04]  /*2470*/  LOP3.LUT P1, RZ, R6, 0x7fffffff, RZ, 0xc0, !PT ;  /* 0x7fffffff06ff7812 */ /* 0x000fc8000782c0ff */
[----:B------:R-:W-:-:S13]  /*2480*/  PLOP3.LUT P0, PT, P0, P1, PT, 0x2f, 0xf2 ;  /* 0x0000000000f2781c */ /* 0x000fda0000702577 */
[----:B------:R-:W-:Y:S05]  /*2490*/  @P0 BRA `(.L_x_48) ;  /* 0x0000000400000947 */ /* 0x000fea0003800000 */
[----:B------:R-:W-:Y:S02]  /*24a0*/  ISETP.GE.AND P0, PT, R23, RZ, PT ;  /* 0x000000ff1700720c */ /* 0x000fe40003f06270 */
[----:B------:R-:W-:-:S11]  /*24b0*/  ISETP.GE.AND P1, PT, R24, RZ, PT ;  /* 0x000000ff1800720c */ /* 0x000fd60003f26270 */
[----:B------:R-:W-:Y:S02]  /*24c0*/  @P0 IMAD.MOV.U32 R21, RZ, RZ, RZ ;  /* 0x000000ffff150224 */ /* 0x000fe400078e00ff */
[----:B------:R-:W-:Y:S01]  /*24d0*/  @!P0 FFMA R9, R5, 1.84467440737095516160e+19, RZ ;  /* 0x5f80000005098823 */ /* 0x000fe200000000ff */
[----:B------:R-:W-:Y:S02]  /*24e0*/  @!P0 IMAD.MOV.U32 R21, RZ, RZ, -0x40 ;  /* 0xffffffc0ff158424 */ /* 0x000fe400078e00ff */
[----:B------:R-:W-:-:S03]  /*24f0*/  @!P1 FFMA R6, R6, 1.84467440737095516160e+19, RZ ;  /* 0x5f80000006069823 */ /* 0x000fc600000000ff */
[----:B------:R-:W-:-:S07]  /*2500*/  @!P1 IADD3 R21, PT, PT, R21, 0x40, RZ ;  /* 0x0000004015159810 */ /* 0x000fce0007ffe0ff */
.L_x_44:
[----:B------:R-:W-:Y:S01]  /*2510*/  LEA R23, R29, 0xc0800000, 0x17 ;  /* 0xc08000001d177811 */ /* 0x000fe200078eb8ff */
[----:B------:R-:W-:Y:S01]  /*2520*/  VIADD R22, R22, 0xffffff81 ;  /* 0xffffff8116167836 */ /* 0x000fe20000000000 */
[----:B------:R-:W-:Y:S03]  /*2530*/  BSSY.RECONVERGENT B3, `(.L_x_49) ;  /* 0x0000035000037945 */ /* 0x000fe60003800200 */
[----:B------:R-:W-:Y:S02]  /*2540*/  IMAD.IADD R23, R6, 0x1, -R23 ;  /* 0x0000000106177824 */ /* 0x000fe400078e0a17 */
[C---:B------:R-:W-:Y:S01]  /*2550*/  IMAD R6, R22.reuse, -0x800000, R9 ;  /* 0xff80000016067824 */ /* 0x040fe200078e0209 */
[----:B------:R-:W-:Y:S01]  /*2560*/  IADD3 R22, PT, PT, R22, 0x7f, -R29 ;  /* 0x0000007f16167810 */ /* 0x000fe20007ffe81d */
[----:B------:R-:W0:Y:S01]  /*2570*/  MUFU.RCP R24, R23 ;  /* 0x0000001700187308 */ /* 0x000e220000001000 */
[----:B------:R-:W-:-:S02]  /*2580*/  FADD.FTZ R25, -R23, -RZ ;  /* 0x800000ff17197221 */ /* 0x000fc40000010100 */
[----:B------:R-:W-:Y:S02]  /*2590*/  IADD3 R22, PT, PT, R22, R21, RZ ;  /* 0x0000001516167210 */ /* 0x000fe40007ffe0ff */
[----:B0-----:R-:W-:-:S04]  /*25a0*/  FFMA R27, R24, R25, 1 ;  /* 0x3f800000181b7423 */ /* 0x001fc80000000019 */
[----:B------:R-:W-:-:S04]  /*25b0*/  FFMA R26, R24, R27, R24 ;  /* 0x0000001b181a7223 */ /* 0x000fc80000000018 */
[----:B------:R-:W-:-:S04]  /*25c0*/  FFMA R9, R6, R26, RZ ;  /* 0x0000001a06097223 */ /* 0x000fc800000000ff */
[----:B------:R-:W-:-:S04]  /*25d0*/  FFMA R24, R25, R9, R6 ;  /* 0x0000000919187223 */ /* 0x000fc80000000006 */
[----:B------:R-:W-:-:S04]  /*25e0*/  FFMA R27, R26, R24, R9 ;  /* 0x000000181a1b7223 */ /* 0x000fc80000000009 */
[----:B------:R-:W-:-:S04]  /*25f0*/  FFMA R24, R25, R27, R6 ;  /* 0x0000001b19187223 */ /* 0x000fc80000000006 */
[----:B------:R-:W-:-:S05]  /*2600*/  FFMA R6, R26, R24, R27 ;  /* 0x000000181a067223 */ /* 0x000fca000000001b */
[----:B------:R-:W-:-:S04]  /*2610*/  SHF.R.U32.HI R9, RZ, 0x17, R6 ;  /* 0x00000017ff097819 */ /* 0x000fc80000011606 */
[----:B------:R-:W-:-:S05]  /*2620*/  LOP3.LUT R9, R9, 0xff, RZ, 0xc0, !PT ;  /* 0x000000ff09097812 */ /* 0x000fca00078ec0ff */
[----:B------:R-:W-:-:S04]  /*2630*/  IMAD.IADD R23, R9, 0x1, R22 ;  /* 0x0000000109177824 */ /* 0x000fc800078e0216 */
[----:B------:R-:W-:-:S05]  /*2640*/  VIADD R9, R23, 0xffffffff ;  /* 0xffffffff17097836 */ /* 0x000fca0000000000 */
[----:B------:R-:W-:-:S13]  /*2650*/  ISETP.GE.U32.AND P0, PT, R9, 0xfe, PT ;  /* 0x000000fe0900780c */ /* 0x000fda0003f06070 */
[----:B------:R-:W-:Y:S05]  /*2660*/  @!P0 BRA `(.L_x_50) ;  /* 0x0000000000808947 */ /* 0x000fea0003800000 */
[----:B------:R-:W-:-:S13]  /*2670*/  ISETP.GT.AND P0, PT, R23, 0xfe, PT ;  /* 0x000000fe1700780c */ /* 0x000fda0003f04270 */
[----:B------:R-:W-:Y:S05]  /*2680*/  @P0 BRA `(.L_x_51) ;  /* 0x00000000006c0947 */ /* 0x000fea0003800000 */
[----:B------:R-:W-:-:S13]  /*2690*/  ISETP.GE.AND P0, PT, R23, 0x1, PT ;  /* 0x000000011700780c */ /* 0x000fda0003f06270 */
[----:B------:R-:W-:Y:S05]  /*26a0*/  @P0 BRA `(.L_x_52) ;  /* 0x0000000000740947 */ /* 0x000fea0003800000 */
[----:B------:R-:W-:Y:S02]  /*26b0*/  ISETP.GE.AND P0, PT, R23, -0x18, PT ;  /* 0xffffffe81700780c */ /* 0x000fe40003f06270 */
[----:B------:R-:W-:-:S11]  /*26c0*/  LOP3.LUT R6, R6, 0x80000000, RZ, 0xc0, !PT ;  /* 0x8000000006067812 */ /* 0x000fd600078ec0ff */
[----:B------:R-:W-:Y:S05]  /*26d0*/  @!P0 BRA `(.L_x_52) ;  /* 0x0000000000688947 */ /* 0x000fea0003800000 */
[CCC-:B------:R-:W-:Y:S01]  /*26e0*/  FFMA.RZ R9, R26.reuse, R24.reuse, R27.reuse ;  /* 0x000000181a097223 */ /* 0x1c0fe2000000c01b */
[CCC-:B------:R-:W-:Y:S01]  /*26f0*/  FFMA.RM R22, R26.reuse, R24.reuse, R27.reuse ;  /* 0x000000181a167223 */ /* 0x1c0fe2000000401b */
[C---:B------:R-:W-:Y:S02]  /*2700*/  ISETP.NE.AND P2, PT, R23.reuse, RZ, PT ;  /* 0x000000ff1700720c */ /* 0x040fe40003f45270 */
[----:B------:R-:W-:Y:S02]  /*2710*/  ISETP.NE.AND P1, PT, R23, RZ, PT ;  /* 0x000000ff1700720c */ /* 0x000fe40003f25270 */
[----:B------:R-:W-:Y:S01]  /*2720*/  LOP3.LUT R21, R9, 0x7fffff, RZ, 0xc0, !PT ;  /* 0x007fffff09157812 */ /* 0x000fe200078ec0ff */
[----:B------:R-:W-:Y:S01]  /*2730*/  FFMA.RP R9, R26, R24, R27 ;  /* 0x000000181a097223 */ /* 0x000fe2000000801b */
[----:B------:R-:W-:Y:S01]  /*2740*/  IADD3 R24, PT, PT, R23, 0x20, RZ ;  /* 0x0000002017187810 */ /* 0x000fe20007ffe0ff */
[----:B------:R-:W-:Y:S01]  /*2750*/  IMAD.MOV R23, RZ, RZ, -R23 ;  /* 0x000000ffff177224 */ /* 0x000fe200078e0a17 */
[----:B------:R-:W-:-:S02]  /*2760*/  LOP3.LUT R21, R21, 0x800000, RZ, 0xfc, !PT ;  /* 0x0080000015157812 */ /* 0x000fc400078efcff */
[----:B------:R-:W-:Y:S02]  /*2770*/  FSETP.NEU.FTZ.AND P0, PT, R9, R22, PT ;  /* 0x000000160900720b */ /* 0x000fe40003f1d000 */
[----:B------:R-:W-:Y:S02]  /*2780*/  SHF.L.U32 R24, R21, R24, RZ ;  /* 0x0000001815187219 */ /* 0x000fe400000006ff */
[----:B------:R-:W-:Y:S02]  /*2790*/  SEL R22, R23, RZ, P2 ;  /* 0x000000ff17167207 */ /* 0x000fe40001000000 */
[----:B------:R-:W-:Y:S02]  /*27a0*/  ISETP.NE.AND P1, PT, R24, RZ, P1 ;  /* 0x000000ff1800720c */ /* 0x000fe40000f25270 */
[----:B------:R-:W-:Y:S02]  /*27b0*/  SHF.R.U32.HI R22, RZ, R22, R21 ;  /* 0x00000016ff167219 */ /* 0x000fe40000011615 */
[----:B------:R-:W-:-:S02]  /*27c0*/  PLOP3.LUT P0, PT, P0, P1, PT, 0xf8, 0x8f ;  /* 0x00000000008f781c */ /* 0x000fc40000703f70 */
[----:B------:R-:W-:Y:S02]  /*27d0*/  SHF.R.U32.HI R24, RZ, 0x1, R22 ;  /* 0x00000001ff187819 */ /* 0x000fe40000011616 */
[----:B------:R-:W-:-:S04]  /*27e0*/  SEL R9, RZ, 0x1, !P0 ;  /* 0x00000001ff097807 */ /* 0x000fc80004000000 */
[----:B------:R-:W-:-:S04]  /*27f0*/  LOP3.LUT R9, R9, 0x1, R24, 0xf8, !PT ;  /* 0x0000000109097812 */ /* 0x000fc800078ef818 */
[----:B------:R-:W-:-:S05]  /*2800*/  LOP3.LUT R9, R9, R22, RZ, 0xc0, !PT ;  /* 0x0000001609097212 */ /* 0x000fca00078ec0ff */
[----:B------:R-:W-:-:S05]  /*2810*/  IMAD.IADD R9, R24, 0x1, R9 ;  /* 0x0000000118097824 */ /* 0x000fca00078e0209 */
[----:B------:R-:W-:Y:S01]  /*2820*/  LOP3.LUT R6, R9, R6, RZ, 0xfc, !PT ;  /* 0x0000000609067212 */ /* 0x000fe200078efcff */
[----:B------:R-:W-:Y:S06]  /*2830*/  BRA `(.L_x_52) ;  /* 0x0000000000107947 */ /* 0x000fec0003800000 */
.L_x_51:
[----:B------:R-:W-:-:S04]  /*2840*/  LOP3.LUT R6, R6, 0x80000000, RZ, 0xc0, !PT ;  /* 0x8000000006067812 */ /* 0x000fc800078ec0ff */
[----:B------:R-:W-:Y:S01]  /*2850*/  LOP3.LUT R6, R6, 0x7f800000, RZ, 0xfc, !PT ;  /* 0x7f80000006067812 */ /* 0x000fe200078efcff */
[----:B------:R-:W-:Y:S06]  /*2860*/  BRA `(.L_x_52) ;  /* 0x0000000000047947 */ /* 0x000fec0003800000 */
.L_x_50:
[----:B------:R-:W-:-:S07]  /*2870*/  LEA R6, R22, R6, 0x17 ;  /* 0x0000000616067211 */ /* 0x000fce00078eb8ff */
.L_x_52:
[----:B------:R-:W-:Y:S05]  /*2880*/  BSYNC.RECONVERGENT B3 ;  /* 0x0000000000037941 */ /* 0x000fea0003800200 */
.L_x_49:
[----:B------:R-:W-:Y:S05]  /*2890*/  BRA `(.L_x_53) ;  /* 0x0000000000207947 */ /* 0x000fea0003800000 */
.L_x_48:
[----:B------:R-:W-:-:S04]  /*28a0*/  LOP3.LUT R6, R6, 0x80000000, R9, 0x48, !PT ;  /* 0x8000000006067812 */ /* 0x000fc800078e4809 */
[----:B------:R-:W-:Y:S01]  /*28b0*/  LOP3.LUT R6, R6, 0x7f800000, RZ, 0xfc, !PT ;  /* 0x7f80000006067812 */ /* 0x000fe200078efcff */
[----:B------:R-:W-:Y:S06]  /*28c0*/  BRA `(.L_x_53) ;  /* 0x0000000000147947 */ /* 0x000fec0003800000 */
.L_x_47:
[----:B------:R-:W-:Y:S01]  /*28d0*/  LOP3.LUT R6, R6, 0x80000000, R9, 0x48, !PT ;  /* 0x8000000006067812 */ /* 0x000fe200078e4809 */
[----:B------:R-:W-:Y:S06]  /*28e0*/  BRA `(.L_x_53) ;  /* 0x00000000000c7947 */ /* 0x000fec0003800000 */
.L_x_46:
[----:B------:R-:W0:Y:S01]  /*28f0*/  MUFU.RSQ R6, -QNAN ;  /* 0xffc0000000067908 */ /* 0x000e220000001400 */
[----:B------:R-:W-:Y:S05]  /*2900*/  BRA `(.L_x_53) ;  /* 0x0000000000047947 */ /* 0x000fea0003800000 */
.L_x_45:
[----:B------:R-:W-:-:S07]  /*2910*/  FADD.FTZ R6, R5, R6 ;  /* 0x0000000605067221 */ /* 0x000fce0000010000 */
.L_x_53:
[----:B------:R-:W-:Y:S05]  /*2920*/  BSYNC.RECONVERGENT B2 ;  /* 0x0000000000027941 */ /* 0x000fea0003800200 */
.L_x_43:
[----:B------:R-:W-:-:S04]  /*2930*/  IMAD.MOV.U32 R21, RZ, RZ, 0x0 ;  /* 0x00000000ff157424 */ /* 0x000fc800078e00ff */
[----:B0-----:R-:W-:Y:S05]  /*2940*/  RET.REL.NODEC R20 `(_Z11propagationP24curandStatePhilox4_32_10PfS1_15SimParameters_t) ;  /* 0xffffffd414ac7950 */ /* 0x001fea0003c3ffff */
.L_x_54:
[----:B------:R-:W-:-:S00]  /*2950*/  BRA `(.L_x_54) ;  /* 0xfffffffc00fc7947 */ /* 0x000fc0000383ffff */
[----:B------:R-:W-:-:S00]  /*2960*/  NOP ;  /* 0x0000000000007918 */ /* 0x000fc00000000000 */
        /* <DEDUP_REMOVED lines=9> */
.L_x_93:


//--------------------- .text._Z16printPhiloxStateP24curandStatePhilox4_32_10i --------------------------
	.section	.text._Z16printPhiloxStateP24curandStatePhilox4_32_10i,"ax",@progbits
	.align	128
        .global         _Z16printPhiloxStateP24curandStatePhilox4_32_10i
        .type           _Z16printPhiloxStateP24curandStatePhilox4_32_10i,@function
        .size           _Z16printPhiloxStateP24curandStatePhilox4_32_10i,(.L_x_96 - _Z16printPhiloxStateP24curandStatePhilox4_32_10i)
        .other          _Z16printPhiloxStateP24curandStatePhilox4_32_10i,@"STO_CUDA_ENTRY STV_DEFAULT"
_Z16printPhiloxStateP24curandStatePhilox4_32_10i:
.text._Z16printPhiloxStateP24curandStatePhilox4_32_10i:
[----:B------:R-:W0:Y:S01]  /*0000*/  LDC R1, c[0x0][0x37c] ;  /* 0x0000df00ff017b82 */ /* 0x000e220000000800 */
[----:B------:R-:W1:Y:S01]  /*0010*/  S2R R3, SR_TID.X ;  /* 0x0000000000037919 */ /* 0x000e620000002100 */
[----:B------:R-:W2:Y:S06]  /*0020*/  LDCU UR5, c[0x0][0x2fc] ;  /* 0x00005f80ff0577ac */ /* 0x000eac0008000800 */
[----:B------:R-:W1:Y:S01]  /*0030*/  S2UR UR6, SR_CTAID.X ;  /* 0x00000000000679c3 */ /* 0x000e620000002500 */
[----:B0-----:R-:W-:Y:S01]  /*0040*/  VIADD R1, R1, 0xfffffff8 ;  /* 0xfffffff801017836 */ /* 0x001fe20000000000 */
[----:B------:R-:W0:Y:S01]  /*0050*/  LDCU UR7, c[0x0][0x388] ;  /* 0x00007100ff0777ac */ /* 0x000e220008000800 */
[----:B------:R-:W3:Y:S05]  /*0060*/  LDCU UR4, c[0x0][0x2f8] ;  /* 0x00005f00ff0477ac */ /* 0x000eea0008000800 */
[----:B------:R-:W1:Y:S01]  /*0070*/  LDC R0, c[0x0][0x360] ;  /* 0x0000d800ff007b82 */ /* 0x000e620000000800 */
[----:B---3--:R-:W-:-:S05]  /*0080*/  IADD3 R2, P1, PT, R1, UR4, RZ ;  /* 0x0000000401027c10 */ /* 0x008fca000ff3e0ff */
[----:B--2---:R-:W-:Y:S02]  /*0090*/  IMAD.X R18, RZ, RZ, UR5, P1 ;  /* 0x00000005ff127e24 */ /* 0x004fe400088e06ff */
[----:B-1----:R-:W-:-:S05]  /*00a0*/  IMAD R3, R0, UR6, R3 ;  /* 0x0000000600037c24 */ /* 0x002fca000f8e0203 */
[----:B0-----:R-:W-:-:S13]  /*00b0*/  ISETP.GE.AND P0, PT, R3, UR7, PT ;  /* 0x0000000703007c0c */ /* 0x001fda000bf06270 */
[----:B------:R-:W-:Y:S05]  /*00c0*/  @P0 EXIT ;  /* 0x000000000000094d */ /* 0x000fea0003800000 */
[----:B------:R-:W0:Y:S01]  /*00d0*/  LDC.64 R16, c[0x0][0x380] ;  /* 0x0000e000ff107b82 */ /* 0x000e220000000a00 */
[----:B------:R-:W1:Y:S01]  /*00e0*/  LDCU.64 UR36, c[0x0][0x358] ;  /* 0x00006b00ff2477ac */ /* 0x000e620008000a00 */
[----:B------:R-:W-:Y:S01]  /*00f0*/  MOV R19, 0x50 ;  /* 0x0000005000137802 */ /* 0x000fe20000000f00 */
[----:B------:R-:W2:Y:S01]  /*0100*/  LDCU.64 UR4, c[0x4][0x40] ;  /* 0x01000800ff0477ac */ /* 0x000ea20008000a00 */
[----:B0-----:R-:W-:-:S05]  /*0110*/  IMAD.WIDE R16, R3, 0x40, R16 ;  /* 0x0000004003107825 */ /* 0x001fca00078e0210 */
[----:B-1----:R-:W3:Y:S01]  /*0120*/  LDG.E R0, desc[UR36][R16.64+0x20] ;  /* 0x0000202410007981 */ /* 0x002ee2000c1e1900 */
[----:B------:R0:W1:Y:S01]  /*0130*/  LDC.64 R8, c[0x4][R19] ;  /* 0x0100000013087b82 */ /* 0x0000620000000a00 */
[----:B--2---:R-:W-:Y:S01]  /*0140*/  MOV R4, UR4 ;  /* 0x0000000400047c02 */ /* 0x004fe20008000f00 */
[----:B------:R-:W-:Y:S01]  /*0150*/  IMAD.U32 R5, RZ, RZ, UR5 ;  /* 0x00000005ff057e24 */ /* 0x000fe2000f8e00ff */
[----:B------:R-:W-:Y:S01]  /*0160*/  MOV R6, R2 ;  /* 0x0000000200067202 */ /* 0x000fe20000000f00 */
[----:B------:R-:W-:Y:S01]  /*0170*/  IMAD.MOV.U32 R7, RZ, RZ, R18 ;  /* 0x000000ffff077224 */ /* 0x000fe200078e0012 */
[----:B-1-3--:R0:W-:Y:S06]  /*0180*/  STL [R1], R0 ;  /* 0x0000000001007387 */ /* 0x00a1ec0000100800 */
[----:B------:R-:W-:-:S07]  /*0190*/  LEPC R20, `(.L_x_55) ;  /* 0x000000001014794e */ /* 0x000fce0000000000 */
[----:B0-----:R-:W-:Y:S05]  /*01a0*/  CALL.ABS.NOINC R8 ;  /* 0x0000000008007343 */ /* 0x001fea0003c00000 */
.L_x_55:
[----:B------:R-:W2:Y:S01]  /*01b0*/  LDG.E R16, desc[UR36][R16.64+0x24] ;  /* 0x0000242410107981 */ /* 0x000ea2000c1e1900 */
[----:B------:R0:W1:Y:S01]  /*01c0*/  LDC.64 R8, c[0x4][R19] ;  /* 0x0100000013087b82 */ /* 0x0000620000000a00 */
[----:B------:R-:W3:Y:S01]  /*01d0*/  LDCU.64 UR4, c[0x4][0x48] ;  /* 0x01000900ff0477ac */ /* 0x000ee20008000a00 */
[----:B------:R-:W-:Y:S01]  /*01e0*/  MOV R6, R2 ;  /* 0x0000000200067202 */ /* 0x000fe20000000f00 */
[----:B------:R-:W-:Y:S01]  /*01f0*/  IMAD.MOV.U32 R7, RZ, RZ, R18 ;  /* 0x000000ffff077224 */ /* 0x000fe200078e0012 */
[----:B---3--:R-:W-:Y:S01]  /*0200*/  MOV R4, UR4 ;  /* 0x0000000400047c02 */ /* 0x008fe20008000f00 */
[----:B------:R-:W-:Y:S01]  /*0210*/  IMAD.U32 R5, RZ, RZ, UR5 ;  /* 0x00000005ff057e24 */ /* 0x000fe2000f8e00ff */
[----:B-12---:R0:W-:Y:S06]  /*0220*/  STL [R1], R16 ;  /* 0x0000001001007387 */ /* 0x0061ec0000100800 */
[----:B------:R-:W-:-:S07]  /*0230*/  LEPC R20, `(.L_x_56) ;  /* 0x000000001014794e */ /* 0x000fce0000000000 */
[----:B0-----:R-:W-:Y:S05]  /*0240*/  CALL.ABS.NOINC R8 ;  /* 0x0000000008007343 */ /* 0x001fea0003c00000 */
.L_x_56:
[----:B------:R-:W-:Y:S05]  /*0250*/  EXIT ;  /* 0x000000000000794d */ /* 0x000fea0003800000 */
.L_x_57:
        /* <DEDUP_REMOVED lines=10> */
.L_x_96:


//--------------------- .text._Z12rdmgeneratorP24curandStatePhilox4_32_10Pfi --------------------------
	.section	.text._Z12rdmgeneratorP24curandStatePhilox4_32_10Pfi,"ax",@progbits
	.align	128
        .global         _Z12rdmgeneratorP24curandStatePhilox4_32_10Pfi
        .type           _Z12rdmgeneratorP24curandStatePhilox4_32_10Pfi,@function
        .size           _Z12rdmgeneratorP24curandStatePhilox4_32_10Pfi,(.L_x_94 - _Z12rdmgeneratorP24curandStatePhilox4_32_10Pfi)
        .other          _Z12rdmgeneratorP24curandStatePhilox4_32_10Pfi,@"STO_CUDA_ENTRY STV_DEFAULT"
_Z12rdmgeneratorP24curandStatePhilox4_32_10Pfi:
.text._Z12rdmgeneratorP24curandStatePhilox4_32_10Pfi:
[----:B------:R-:W-:Y:S08]  /*0000*/  LDC R1, c[0x0][0x37c] ;  /* 0x0000df00ff017b82 */ /* 0x000ff00000000800 */
[----:B------:R-:W0:Y:S01]  /*0010*/  LDC R5, c[0x0][0x390] ;  /* 0x0000e400ff057b82 */ /* 0x000e220000000800 */
[----:B------:R-:W1:Y:S07]  /*0020*/  LDCU.64 UR4, c[0x0][0x358] ;  /* 0x00006b00ff0477ac */ /* 0x000e6e0008000a00 */
[----:B------:R-:W0:Y:S02]  /*0030*/  LDC.64 R2, c[0x0][0x380] ;  /* 0x0000e000ff027b82 */ /* 0x000e240000000a00 */
[----:B0-----:R-:W-:-:S05]  /*0040*/  IMAD.WIDE R2, R5, 0x40, R2 ;  /* 0x0000004005027825 */ /* 0x001fca00078e0202 */
[----:B-1----:R-:W2:Y:S02]  /*0050*/  LDG.E R0, desc[UR4][R2.64+0x2c] ;  /* 0x00002c0402007981 */ /* 0x002ea4000c1e1900 */
[----:B--2---:R-:W-:-:S13]  /*0060*/  ISETP.NE.AND P0, PT, R0, 0x1, PT ;  /* 0x000000010000780c */ /* 0x004fda0003f05270 */
[----:B------:R-:W-:Y:S05]  /*0070*/  @!P0 BRA `(.L_x_58) ;  /* 0x00000010001c8947 */ /* 0x000fea0003800000 */
[----:B------:R-:W2:Y:S02]  /*0080*/  LDG.E R0, desc[UR4][R2.64+0x28] ;  /* 0x0000280402007981 */ /* 0x000ea4000c1e1900 */
[C---:B--2---:R-:W-:Y:S02]  /*0090*/  ISETP.NE.AND P0, PT, R0.reuse, 0x1, PT ;  /* 0x000000010000780c */ /* 0x044fe40003f05270 */
[----:B------:R-:W-:-:S11]  /*00a0*/  IADD3 R8, PT, PT, R0, 0x1, RZ ;  /* 0x0000000100087810 */ /* 0x000fd60007ffe0ff */
[----:B------:R-:W-:Y:S05]  /*00b0*/  @!P0 BRA `(.L_x_59) ;  /* 0x0000000000308947 */ /* 0x000fea0003800000 */
[----:B------:R-:W-:-:S05]  /*00c0*/  IMAD.MOV.U32 R5, RZ, RZ, -0x2 ;  /* 0xfffffffeff057424 */ /* 0x000fca00078e00ff */
[----:B------:R-:W-:-:S04]  /*00d0*/  VIADDMNMX.U32 R0, R0, R5, 0x2, PT ;  /* 0x0000000200007446 */ /* 0x000fc80003800005 */
[----:B------:R-:W-:-:S04]  /*00e0*/  SHF.L.U32 R0, R0, 0x2, RZ ;  /* 0x0000000200007819 */ /* 0x000fc800000006ff */
[----:B------:R-:W0:Y:S02]  /*00f0*/  LDC R4, c[0x2][R0] ;  /* 0x0080000000047b82 */ /* 0x000e240000000800 */
[----:B0-----:R-:W-:-:S04]  /*0100*/  SHF.R.S32.HI R5, RZ, 0x1f, R4 ;  /* 0x0000001fff057819 */ /* 0x001fc80000011404 */
.L_x_83:
[----:B------:R-:W-:Y:S05]  /*0110*/  BRX R4 -0x120                                                                          (*"BRANCH_TARGETS .L_x_84,.L_x_85,.L_x_86"*) ;  /* 0xfffffffc04b87949 */ /* 0x000fea000383ffff */
.L_x_86:
[----:B------:R0:W5:Y:S01]  /*0120*/  LDG.E R0, desc[UR4][R2.64+0x10] ;  /* 0x0000100402007981 */ /* 0x000162000c1e1900 */
[----:B------:R-:W-:Y:S05]  /*0130*/  BRA `(.L_x_60) ;  /* 0x0000000000147947 */ /* 0x000fea0003800000 */
.L_x_84:
[----:B------:R1:W5:Y:S01]  /*0140*/  LDG.E R0, desc[UR4][R2.64+0x18] ;  /* 0x0000180402007981 */ /* 0x000362000c1e1900 */
[----:B------:R-:W-:Y:S05]  /*0150*/  BRA `(.L_x_60) ;  /* 0x00000000000c7947 */ /* 0x000fea0003800000 */
.L_x_85:
[----:B------:R2:W5:Y:S01]  /*0160*/  LDG.E R0, desc[UR4][R2.64+0x1c] ;  /* 0x00001c0402007981 */ /* 0x000562000c1e1900 */
[----:B------:R-:W-:Y:S05]  /*0170*/  BRA `(.L_x_60) ;  /* 0x0000000000047947 */ /* 0x000fea0003800000 */
.L_x_59:
[----:B------:R3:W5:Y:S02]  /*0180*/  LDG.E R0, desc[UR4][R2.64+0x14] ;  /* 0x0000140402007981 */ /* 0x000764000c1e1900 */
.L_x_60:
[----:B------:R-:W-:-:S13]  /*0190*/  ISETP.NE.AND P0, PT, R8, 0x4, PT ;  /* 0x000000040800780c */ /* 0x000fda0003f05270 */
[----:B------:R-:W-:Y:S05]  /*01a0*/  @P0 BRA `(.L_x_61) ;  /* 0x0000000400580947 */ /* 0x000fea0003800000 */
[----:B------:R-:W4:Y:S02]  /*01b0*/  LDG.E R8, desc[UR4][R2.64] ;  /* 0x0000000402087981 */ /* 0x000f24000c1e1900 */
[----:B----4-:R-:W-:-:S05]  /*01c0*/  VIADD R7, R8, 0x1 ;  /* 0x0000000108077836 */ /* 0x010fca0000000000 */
[----:B------:R4:W-:Y:S01]  /*01d0*/  STG.E desc[UR4][R2.64], R7 ;  /* 0x0000000702007986 */ /* 0x0009e2000c101904 */
[----:B------:R-:W-:-:S13]  /*01e0*/  ISETP.NE.AND P0, PT, R7, RZ, PT ;  /* 0x000000ff0700720c */ /* 0x000fda0003f05270 */
[----:B----4-:R-:W-:Y:S05]  /*01f0*/  @!P0 BRA `(.L_x_62) ;  /* 0x0000000000088947 */ /* 0x010fea0003800000 */
[----:B------:R4:W5:Y:S01]  /*0200*/  LDG.E R9, desc[UR4][R2.64+0x4] ;  /* 0x0000040402097981 */ /* 0x000962000c1e1900 */
[----:B------:R-:W-:Y:S05]  /*0210*/  BRA `(.L_x_63) ;  /* 0x0000000000347947 */ /* 0x000fea0003800000 */
.L_x_62:
[----:B------:R-:W4:Y:S02]  /*0220*/  LDG.E R9, desc[UR4][R2.64+0x4] ;  /* 0x0000040402097981 */ /* 0x000f24000c1e1900 */
[----:B----4-:R-:W-:-:S04]  /*0230*/  IADD3 R9, PT, PT, R9, 0x1, RZ ;  /* 0x0000000109097810 */ /* 0x010fc80007ffe0ff */
[----:B------:R-:W-:Y:S01]  /*0240*/  ISETP.NE.AND P0, PT, R9, RZ, PT ;  /* 0x000000ff0900720c */ /* 0x000fe20003f05270 */
[----:B------:R4:W-:-:S12]  /*0250*/  STG.E desc[UR4][R2.64+0x4], R9 ;  /* 0x0000040902007986 */ /* 0x0009d8000c101904 */
[----:B----4-:R-:W-:Y:S05]  /*0260*/  @P0 BRA `(.L_x_63) ;  /* 0x0000000000200947 */ /* 0x010fea0003800000 */
[----:B------:R-:W4:Y:S02]  /*0270*/  LDG.E R4, desc[UR4][R2.64+0x8] ;  /* 0x0000080402047981 */ /* 0x000f24000c1e1900 */
[----:B----4-:R-:W-:-:S05]  /*0280*/  VIADD R5, R4, 0x1 ;  /* 0x0000000104057836 */ /* 0x010fca0000000000 */
[----:B------:R-:W-:-:S13]  /*0290*/  ISETP.NE.AND P0, PT, R5, RZ, PT ;  /* 0x000000ff0500720c */ /* 0x000fda0003f05270 */
[----:B------:R-:W4:Y:S01]  /*02a0*/  @!P0 LDG.E R4, desc[UR4][R2.64+0xc] ;  /* 0x00000c0402048981 */ /* 0x000f22000c1e1900 */
[----:B------:R-:W-:-:S03]  /*02b0*/  IMAD.MOV.U32 R9, RZ, RZ, RZ ;  /* 0x000000ffff097224 */ /* 0x000fc600078e00ff */
[----:B------:R0:W-:Y:S01]  /*02c0*/  STG.E desc[UR4][R2.64+0x8], R5 ;  /* 0x0000080502007986 */ /* 0x0001e2000c101904 */
[----:B----4-:R-:W-:-:S05]  /*02d0*/  @!P0 IADD3 R11, PT, PT, R4, 0x1, RZ ;  /* 0x00000001040b8810 */ /* 0x010fca0007ffe0ff */
[----:B------:R0:W-:Y:S02]  /*02e0*/  @!P0 STG.E desc[UR4][R2.64+0xc], R11 ;  /* 0x00000c0b02008986 */ /* 0x0001e4000c101904 */
.L_x_63:
[----:B0-----:R-:W2:Y:S04]  /*02f0*/  LDG.E.64 R10, desc[UR4][R2.64+0x8] ;  /* 0x00000804020a7981 */ /* 0x001ea8000c1e1b00 */
[----:B------:R-:W3:Y:S01]  /*0300*/  LDG.E.64 R4, desc[UR4][R2.64+0x20] ;  /* 0x0000200402047981 */ /* 0x000ee2000c1e1b00 */
[----:B------:R-:W-:Y:S02]  /*0310*/  HFMA2 R13, -RZ, RZ, -50.53125, 0.007152557373046875 ;  /* 0xd2511f53ff0d7431 */ /* 0x000fe400000001ff */
[----:B------:R-:W-:-:S04]  /*0320*/  IMAD.HI.U32 R12, R7, -0x2daee0ad, RZ ;  /* 0xd2511f53070c7827 */ /* 0x000fc800078e00ff */
[----:B--2---:R-:W-:Y:S01]  /*0330*/  IMAD.WIDE.U32 R6, R10, -0x326172a9, RZ ;  /* 0xcd9e8d570a067825 */ /* 0x004fe200078e00ff */
[----:B---3--:R-:W-:-:S04]  /*0340*/  LOP3.LUT R11, R5, R11, R12, 0x96, !PT ;  /* 0x0000000b050b7212 */ /* 0x008fc800078e960c */
[----:B-----5:R-:W-:Y:S01]  /*0350*/  LOP3.LUT R10, R4, R7, R9, 0x96, !PT ;  /* 0x00000007040a7212 */ /* 0x020fe200078e9609 */
[----:B------:R-:W-:Y:S01]  /*0360*/  IMAD R7, R8, R13, -0x2daee0ad ;  /* 0xd2511f5308077424 */ /* 0x000fe200078e020d */
[----:B------:R-:W-:Y:S01]  /*0370*/  IADD3 R12, PT, PT, R5, -0x4498517b, RZ ;  /* 0xbb67ae85050c7810 */ /* 0x000fe20007ffe0ff */
[----:B------:R-:W-:-:S04]  /*0380*/  IMAD.WIDE.U32 R8, R11, -0x326172a9, RZ ;  /* 0xcd9e8d570b087825 */ /* 0x000fc800078e00ff */
[----:B------:R-:W-:Y:S02]  /*0390*/  VIADD R13, R4, 0x9e3779b9 ;  /* 0x9e3779b9040d7836 */ /* 0x000fe40000000000 */
[----:B------:R-:W-:-:S03]  /*03a0*/  IMAD.WIDE.U32 R10, R10, -0x2daee0ad, RZ ;  /* 0xd2511f530a0a7825 */ /* 0x000fc600078e00ff */
[----:B------:R-:W-:Y:S02]  /*03b0*/  LOP3.LUT R6, R13, R6, R9, 0x96, !PT ;  /* 0x000000060d067212 */ /* 0x000fe400078e9609 */
[----:B------:R-:W-:Y:S01]  /*03c0*/  LOP3.LUT R12, R12, R11, R7, 0x96, !PT ;  /* 0x0000000b0c0c7212 */ /* 0x000fe200078e9607 */
[----:B------:R-:W-:Y:S01]  /*03d0*/  VIADD R11, R5, 0x76cf5d0a ;  /* 0x76cf5d0a050b7836 */ /* 0x000fe20000000000 */
[----:B------:R-:W-:Y:S01]  /*03e0*/  IADD3 R9, PT, PT, R4, 0x3c6ef372, RZ ;  /* 0x3c6ef37204097810 */ /* 0x000fe20007ffe0ff */
        /* <DEDUP_REMOVED lines=8> */
[----:B------:R-:W-:Y:S02]  /*0470*/  LOP3.LUT R7, R9, R12, R7, 0x96, !PT ;  /* 0x0000000c09077212 */ /* 0x000fe400078e9607 */
[----:B------:R-:W-:Y:S02]  /*0480*/  IADD3 R9, PT, PT, R4, 0x78dde6e4, RZ ;  /* 0x78dde6e404097810 */ /* 0x000fe40007ffe0ff */
[----:B------:R-:W-:Y:S01]  /*0490*/  LOP3.LUT R13, R11, R6, R13, 0x96, !PT ;  /* 0x000000060b0d7212 */ /* 0x000fe200078e960d */
[----:B------:R-:W-:-:S04]  /*04a0*/  IMAD.WIDE.U32 R6, R7, -0x2daee0ad, RZ ;  /* 0xd2511f5307067825 */ /* 0x000fc800078e00ff */
[----:B------:R-:W-:Y:S02]  /*04b0*/  VIADD R11, R5, 0xed9eba14 ;  /* 0xed9eba14050b7836 */ /* 0x000fe40000000000 */
[----:B------:R-:W-:-:S03]  /*04c0*/  IMAD.WIDE.U32 R12, R13, -0x326172a9, RZ ;  /* 0xcd9e8d570d0c7825 */ /* 0x000fc600078e00ff */
[----:B------:R-:W-:Y:S01]  /*04d0*/  LOP3.LUT R11, R7, R10, R11, 0x96, !PT ;  /* 0x0000000a070b7212 */ /* 0x000fe200078e960b */
[----:B------:R-:W-:Y:S01]  /*04e0*/  VIADD R7, R4, 0x1715609d ;  /* 0x1715609d04077836 */ /* 0x000fe20000000000 */
[----:B------:R-:W-:Y:S02]  /*04f0*/  LOP3.LUT R10, R13, R8, R9, 0x96, !PT ;  /* 0x000000080d0a7212 */ /* 0x000fe400078e9609 */
[----:B------:R-:W-:Y:S01]  /*0500*/  IADD3 R13, PT, PT, R5, -0x56f99767, RZ ;  /* 0xa9066899050d7810 */ /* 0x000fe20007ffe0ff */
[----:B------:R-:W-:-:S04]  /*0510*/  IMAD.WIDE.U32 R8, R11, -0x326172a9, RZ ;  /* 0xcd9e8d570b087825 */ /* 0x000fc800078e00ff */
[----:B------:R-:W-:Y:S01]  /*0520*/  IMAD.WIDE.U32 R10, R10, -0x2daee0ad, RZ ;  /* 0xd2511f530a0a7825 */ /* 0x000fe200078e00ff */
[----:B------:R-:W-:Y:S02]  /*0530*/  LOP3.LUT R7, R9, R12, R7, 0x96, !PT ;  /* 0x0000000c09077212 */ /* 0x000fe400078e9607 */
[----:B------:R-:W-:Y:S02]  /*0540*/  IADD3 R9, PT, PT, R4, -0x4ab325aa, RZ ;  /* 0xb54cda5604097810 */ /* 0x000fe40007ffe0ff */
[----:B------:R-:W-:Y:S01]  /*0550*/  LOP3.LUT R13, R11, R6, R13, 0x96, !PT ;  /* 0x000000060b0d7212 */ /* 0x000fe200078e960d */
[----:B------:R-:W-:-:S04]  /*0560*/  IMAD.WIDE.U32 R6, R7, -0x2daee0ad, RZ ;  /* 0xd2511f5307067825 */ /* 0x000fc800078e00ff */
[----:B------:R-:W-:Y:S02]  /*0570*/  VIADD R11, R5, 0x646e171e ;  /* 0x646e171e050b7836 */ /* 0x000fe40000000000 */
[----:B------:R-:W-:-:S03]  /*0580*/  IMAD.WIDE.U32 R12, R13, -0x326172a9, RZ ;  /* 0xcd9e8d570d0c7825 */ /* 0x000fc600078e00ff */
[----:B------:R-:W-:Y:S01]  /*0590*/  LOP3.LUT R11, R7, R10, R11, 0x96, !PT ;  /* 0x0000000a070b7212 */ /* 0x000fe200078e960b */
[----:B------:R-:W-:Y:S01]  /*05a0*/  VIADD R7, R4, 0x5384540f ;  /* 0x5384540f04077836 */ /* 0x000fe20000000000 */
[----:B------:R-:W-:Y:S02]  /*05b0*/  LOP3.LUT R10, R13, R8, R9, 0x96, !PT ;  /* 0x000000080d0a7212 */ /* 0x000fe400078e9609 */
[----:B------:R-:W-:Y:S01]  /*05c0*/  IADD3 R13, PT, PT, R5, 0x1fd5c5a3, RZ ;  /* 0x1fd5c5a3050d7810 */ /* 0x000fe20007ffe0ff */
        /* <DEDUP_REMOVED lines=14> */
[----:B------:R-:W-:-:S03]  /*06b0*/  LOP3.LUT R4, R11, R12, R7, 0x96, !PT ;  /* 0x0000000c0b047212 */ /* 0x000fc600078e9607 */
[----:B------:R-:W-:Y:S01]  /*06c0*/  IMAD.MOV.U32 R5, RZ, RZ, R10 ;  /* 0x000000ffff057224 */ /* 0x000fe200078e000a */
[----:B------:R-:W-:Y:S02]  /*06d0*/  LOP3.LUT R6, R9, R6, R13, 0x96, !PT ;  /* 0x0000000609067212 */ /* 0x000fe400078e960d */
[----:B------:R-:W-:Y:S01]  /*06e0*/  MOV R7, R8 ;  /* 0x0000000800077202 */ /* 0x000fe20000000f00 */
[----:B------:R-:W-:-:S04]  /*06f0*/  IMAD.MOV.U32 R8, RZ, RZ, RZ ;  /* 0x000000ffff087224 */ /* 0x000fc800078e00ff */
[----:B------:R0:W-:Y:S03]  /*0700*/  STG.E.128 desc[UR4][R2.64+0x10], R4 ;  /* 0x0000100402007986 */ /* 0x0001e6000c101d04 */
.L_x_61:
[C---:B0-----:R-:W-:Y:S02]  /*0710*/  IADD3 R7, PT, PT, R8.reuse, 0x1, RZ ;  /* 0x0000000108077810 */ /* 0x041fe40007ffe0ff */
[----:B------:R-:W-:-:S03]  /*0720*/  ISETP.NE.AND P0, PT, R8, 0x1, PT ;  /* 0x000000010800780c */ /* 0x000fc60003f05270 */
[----:B------:R0:W-:Y:S10]  /*0730*/  STG.E desc[UR4][R2.64+0x28], R7 ;  /* 0x0000280702007986 */ /* 0x0001f4000c101904 */
[----:B------:R-:W-:Y:S05]  /*0740*/  @!P0 BRA `(.L_x_64) ;  /* 0x0000000000308947 */ /* 0x000fea0003800000 */
[----:B------:R-:W-:-:S05]  /*0750*/  IMAD.MOV.U32 R5, RZ, RZ, -0x2 ;  /* 0xfffffffeff057424 */ /* 0x000fca00078e00ff */
[----:B------:R-:W-:-:S04]  /*0760*/  VIADDMNMX.U32 R8, R8, R5, 0x2, PT ;  /* 0x0000000208087446 */ /* 0x000fc80003800005 */
[----:B------:R-:W-:-:S04]  /*0770*/  SHF.L.U32 R8, R8, 0x2, RZ ;  /* 0x0000000208087819 */ /* 0x000fc800000006ff */
[----:B------:R-:W0:Y:S02]  /*0780*/  LDC R4, c[0x2][R8+0xc] ;  /* 0x0080030008047b82 */ /* 0x000e240000000800 */
[----:B0-----:R-:W-:-:S04]  /*0790*/  SHF.R.S32.HI R5, RZ, 0x1f, R4 ;  /* 0x0000001fff057819 */ /* 0x001fc80000011404 */
.L_x_87:
[----:B------:R-:W-:Y:S05]  /*07a0*/  BRX R4 -0x7b0                                                                          (*"BRANCH_TARGETS .L_x_88,.L_x_89,.L_x_90"*) ;  /* 0xfffffff804147949 */ /* 0x000fea000383ffff */
.L_x_90:
[----:B------:R0:W5:Y:S01]  /*07b0*/  LDG.E R4, desc[UR4][R2.64+0x10] ;  /* 0x0000100402047981 */ /* 0x000162000c1e1900 */
[----:B------:R-:W-:Y:S05]  /*07c0*/  BRA `(.L_x_65) ;  /* 0x0000000000147947 */ /* 0x000fea0003800000 */
.L_x_88:
[----:B------:R0:W5:Y:S01]  /*07d0*/  LDG.E R4, desc[UR4][R2.64+0x18] ;  /* 0x0000180402047981 */ /* 0x000162000c1e1900 */
[----:B------:R-:W-:Y:S05]  /*07e0*/  BRA `(.L_x_65) ;  /* 0x00000000000c7947 */ /* 0x000fea0003800000 */
.L_x_89:
[----:B------:R0:W5:Y:S01]  /*07f0*/  LDG.E R4, desc[UR4][R2.64+0x1c] ;  /* 0x00001c0402047981 */ /* 0x000162000c1e1900 */
[----:B------:R-:W-:Y:S05]  /*0800*/  BRA `(.L_x_65) ;  /* 0x0000000000047947 */ /* 0x000fea0003800000 */
.L_x_64:
[----:B------:R0:W5:Y:S02]  /*0810*/  LDG.E R4, desc[UR4][R2.64+0x14] ;  /* 0x0000140402047981 */ /* 0x000164000c1e1900 */
.L_x_65:
[----:B------:R-:W-:-:S13]  /*0820*/  ISETP.NE.AND P0, PT, R7, 0x4, PT ;  /* 0x000000040700780c */ /* 0x000fda0003f05270 */
[----:B------:R-:W-:Y:S05]  /*0830*/  @P0 BRA `(.L_x_66) ;  /* 0x0000000400580947 */ /* 0x000fea0003800000 */
[----:B------:R-:W2:Y:S02]  /*0840*/  LDG.E R5, desc[UR4][R2.64] ;  /* 0x0000000402057981 */ /* 0x000ea4000c1e1900 */
[----:B--2---:R-:W-:-:S05]  /*0850*/  VIADD R9, R5, 0x1 ;  /* 0x0000000105097836 */ /* 0x004fca0000000000 */
[----:B------:R2:W-:Y:S01]  /*0860*/  STG.E desc[UR4][R2.64], R9 ;  /* 0x0000000902007986 */ /* 0x0005e2000c101904 */
[----:B------:R-:W-:-:S13]  /*0870*/  ISETP.NE.AND P0, PT, R9, RZ, PT ;  /* 0x000000ff0900720c */ /* 0x000fda0003f05270 */
[----:B--2---:R-:W-:Y:S05]  /*0880*/  @!P0 BRA `(.L_x_67) ;  /* 0x0000000000088947 */ /* 0x004fea0003800000 */
[----:B------:R2:W5:Y:S01]  /*0890*/  LDG.E R11, desc[UR4][R2.64+0x4] ;  /* 0x00000404020b7981 */ /* 0x000562000c1e1900 */
[----:B------:R-:W-:Y:S05]  /*08a0*/  BRA `(.L_x_68) ;  /* 0x0000000000347947 */ /* 0x000fea0003800000 */
.L_x_67:
[----:B------:R-:W2:Y:S02]  /*08b0*/  LDG.E R11, desc[UR4][R2.64+0x4] ;  /* 0x00000404020b7981 */ /* 0x000ea4000c1e1900 */
[----:B--2---:R-:W-:-:S04]  /*08c0*/  IADD3 R11, PT, PT, R11, 0x1, RZ ;  /* 0x000000010b0b7810 */ /* 0x004fc80007ffe0ff */
[----:B------:R-:W-:Y:S01]  /*08d0*/  ISETP.NE.AND P0, PT, R11, RZ, PT ;  /* 0x000000ff0b00720c */ /* 0x000fe20003f05270 */
[----:B------:R2:W-:-:S12]  /*08e0*/  STG.E desc[UR4][R2.64+0x4], R11 ;  /* 0x0000040b02007986 */ /* 0x0005d8000c101904 */
[----:B--2---:R-:W-:Y:S05]  /*08f0*/  @P0 BRA `(.L_x_68) ;  /* 0x0000000000200947 */ /* 0x004fea0003800000 */
[----:B------:R-:W0:Y:S02]  /*0900*/  LDG.E R6, desc[UR4][R2.64+0x8] ;  /* 0x0000080402067981 */ /* 0x000e24000c1e1900 */
[----:B0-----:R-:W-:-:S05]  /*0910*/  VIADD R7, R6, 0x1 ;  /* 0x0000000106077836 */ /* 0x001fca0000000000 */
[----:B------:R-:W-:-:S13]  /*0920*/  ISETP.NE.AND P0, PT, R7, RZ, PT ;  /* 0x000000ff0700720c */ /* 0x000fda0003f05270 */
[----:B------:R-:W2:Y:S01]  /*0930*/  @!P0 LDG.E R6, desc[UR4][R2.64+0xc] ;  /* 0x00000c0402068981 */ /* 0x000ea2000c1e1900 */
[----:B------:R-:W-:-:S03]  /*0940*/  IMAD.MOV.U32 R11, RZ, RZ, RZ ;  /* 0x000000ffff0b7224 */ /* 0x000fc600078e00ff */
[----:B------:R0:W-:Y:S01]  /*0950*/  STG.E desc[UR4][R2.64+0x8], R7 ;  /* 0x0000080702007986 */ /* 0x0001e2000c101904 */
[----:B--2---:R-:W-:-:S05]  /*0960*/  @!P0 IADD3 R13, PT, PT, R6, 0x1, RZ ;  /* 0x00000001060d8810 */ /* 0x004fca0007ffe0ff */
[----:B------:R0:W-:Y:S02]  /*0970*/  @!P0 STG.E desc[UR4][R2.64+0xc], R13 ;  /* 0x00000c0d02008986 */ /* 0x0001e4000c101904 */
.L_x_68:
[----:B0-----:R-:W3:Y:S04]  /*0980*/  LDG.E.64 R12, desc[UR4][R2.64+0x8] ;  /* 0x00000804020c7981 */ /* 0x001ee8000c1e1b00 */
[----:B------:R-:W4:Y:S01]  /*0990*/  LDG.E.64 R6, desc[UR4][R2.64+0x20] ;  /* 0x0000200402067981 */ /* 0x000f22000c1e1b00 */
[----:B------:R-:W-:-:S04]  /*09a0*/  IMAD.HI.U32 R10, R9, -0x2daee0ad, RZ ;  /* 0xd2511f53090a7827 */ /* 0x000fc800078e00ff */
[----:B------:R-:W-:Y:S01]  /*09b0*/  HFMA2 R14, -RZ, RZ, -50.53125, 0.007152557373046875 ;  /* 0xd2511f53ff0e7431 */ /* 0x000fe200000001ff */
[----:B------:R0:W-:Y:S04]  /*09c0*/  STG.E desc[UR4][R2.64+0x28], RZ ;  /* 0x000028ff02007986 */ /* 0x0001e8000c101904 */
[----:B------:R-:W-:Y:S02]  /*09d0*/  IMAD R5, R5, R14, -0x2daee0ad ;  /* 0xd2511f5305057424 */ /* 0x000fe400078e020e */
[----:B---3--:R-:W-:Y:S01]  /*09e0*/  IMAD.WIDE.U32 R8, R12, -0x326172a9, RZ ;  /* 0xcd9e8d570c087825 */ /* 0x008fe200078e00ff */
[----:B----4-:R-:W-:-:S04]  /*09f0*/  LOP3.LUT R10, R7, R13, R10, 0x96, !PT ;  /* 0x0000000d070a7212 */ /* 0x010fc800078e960a */
[C---:B-----5:R-:W-:Y:S01]  /*0a00*/  LOP3.LUT R12, R6.reuse, R9, R11, 0x96, !PT ;  /* 0x00000009060c7212 */ /* 0x060fe200078e960b */
[----:B------:R-:W-:Y:S01]  /*0a10*/  VIADD R9, R6, 0x9e3779b9 ;  /* 0x9e3779b906097836 */ /* 0x000fe20000000000 */
[----:B------:R-:W-:Y:S01]  /*0a20*/  IADD3 R14, PT, PT, R7, -0x4498517b, RZ ;  /* 0xbb67ae85070e7810 */ /* 0x000fe20007ffe0ff */
        /* <DEDUP_REMOVED lines=19> */
[C---:B------:R-:W-:Y:S02]  /*0b60*/  IADD3 R5, PT, PT, R6.reuse, 0x78dde6e4, RZ ;  /* 0x78dde6e406057810 */ /* 0x040fe40007ffe0ff */
[----:B------:R-:W-:Y:S01]  /*0b70*/  LOP3.LUT R11, R9, R12, R11, 0x96, !PT ;  /* 0x0000000c090b7212 */ /* 0x000fe200078e960b */
[----:B------:R-:W-:Y:S01]  /*0b80*/  VIADD R9, R6, 0x1715609d ;  /* 0x1715609d06097836 */ /* 0x000fe20000000000 */
[----:B------:R-:W-:-:S03]  /*0b90*/  LOP3.LUT R5, R15, R10, R5, 0x96, !PT ;  /* 0x0000000a0f057212 */ /* 0x000fc600078e9605 */
        /* <DEDUP_REMOVED lines=8> */
[C---:B------:R-:W-:Y:S02]  /*0c20*/  IADD3 R5, PT, PT, R6.reuse, -0x4ab325aa, RZ ;  /* 0xb54cda5606057810 */ /* 0x040fe40007ffe0ff */
[----:B------:R-:W-:Y:S01]  /*0c30*/  LOP3.LUT R11, R9, R12, R11, 0x96, !PT ;  /* 0x0000000c090b7212 */ /* 0x000fe200078e960b */
[----:B------:R-:W-:Y:S01]  /*0c40*/  VIADD R9, R6, 0x5384540f ;  /* 0x5384540f06097836 */ /* 0x000fe20000000000 */
[----:B------:R-:W-:-:S03]  /*0c50*/  LOP3.LUT R5, R15, R10, R5, 0x96, !PT ;  /* 0x0000000a0f057212 */ /* 0x000fc600078e9605 */
[----:B------:R-:W-:-:S04]  /*0c60*/  IMAD.WIDE.U32 R10, R11, -0x326172a9, RZ ;  /* 0xcd9e8d570b0a7825 */ /* 0x000fc800078e00ff */
[----:B------:R-:W-:Y:S01]  /*0c70*/  IMAD.WIDE.U32 R12, R5, -0x2daee0ad, RZ ;  /* 0xd2511f53050c7825 */ /* 0x000fe200078e00ff */
[----:B------:R-:W-:Y:S02]  /*0c80*/  IADD3 R5, PT, PT, R7, 0x1fd5c5a3, RZ ;  /* 0x1fd5c5a307057810 */ /* 0x000fe40007ffe0ff */
[----:B------:R-:W-:Y:S01]  /*0c90*/  LOP3.LUT R14, R11, R14, R9, 0x96, !PT ;  /* 0x0000000e0b0e7212 */ /* 0x000fe200078e9609 */
[----:B------:R-:W-:Y:S01]  /*0ca0*/  VIADD R11, R7, 0xdb3d7428 ;  /* 0xdb3d7428070b7836 */ /* 0x000fe20000000000 */
[----:B------:R-:W-:Y:S02]  /*0cb0*/  LOP3.LUT R8, R13, R8, R5, 0x96, !PT ;  /* 0x000000080d087212 */ /* 0x000fe400078e9605 */
[----:B------:R-:W-:Y:S01]  /*0cc0*/  IADD3 R5, PT, PT, R6, -0xe443238, RZ ;  /* 0xf1bbcdc806057810 */ /* 0x000fe20007ffe0ff */
[----:B------:R-:W-:Y:S01]  /*0cd0*/  IMAD.WIDE.U32 R14, R14, -0x2daee0ad, RZ ;  /* 0xd2511f530e0e7825 */ /* 0x000fe200078e00ff */
[----:B------:R-:W-:-:S03]  /*0ce0*/  IADD3 R7, PT, PT, R7, -0x695add53, RZ ;  /* 0x96a522ad07077810 */ /* 0x000fc60007ffe0ff */
[----:B------:R-:W-:Y:S01]  /*0cf0*/  IMAD.WIDE.U32 R8, R8, -0x326172a9, RZ ;  /* 0xcd9e8d5708087825 */ /* 0x000fe200078e00ff */
[----:B------:R-:W-:-:S04]  /*0d00*/  LOP3.LUT R11, R15, R12, R11, 0x96, !PT ;  /* 0x0000000c0f0b7212 */ /* 0x000fc800078e960b */
[----:B------:R-:W-:Y:S01]  /*0d10*/  LOP3.LUT R5, R9, R10, R5, 0x96, !PT ;  /* 0x0000000a09057212 */ /* 0x000fe200078e9605 */
[----:B------:R-:W-:-:S04]  /*0d20*/  IMAD.WIDE.U32 R10, R11, -0x326172a9, RZ ;  /* 0xcd9e8d570b0a7825 */ /* 0x000fc800078e00ff */
[----:B------:R-:W-:Y:S02]  /*0d30*/  VIADD R9, R6, 0x8ff34781 ;  /* 0x8ff3478106097836 */ /* 0x000fe40000000000 */
[----:B------:R-:W-:-:S03]  /*0d40*/  IMAD.WIDE.U32 R12, R5, -0x2daee0ad, RZ ;  /* 0xd2511f53050c7825 */ /* 0x000fc600078e00ff */
[----:B------:R-:W-:Y:S01]  /*0d50*/  LOP3.LUT R8, R11, R8, R9, 0x96, !PT ;  /* 0x000000080b087212 */ /* 0x000fe200078e9609 */
[----:B------:R-:W-:Y:S01]  /*0d60*/  IMAD.MOV.U32 R9, RZ, RZ, R10 ;  /* 0x000000ffff097224 */ /* 0x000fe200078e000a */
[----:B------:R-:W-:Y:S02]  /*0d70*/  LOP3.LUT R10, R13, R14, R7, 0x96, !PT ;  /* 0x0000000e0d0a7212 */ /* 0x000fe400078e9607 */
[----:B------:R-:W-:-:S05]  /*0d80*/  MOV R11, R12 ;  /* 0x0000000c000b7202 */ /* 0x000fca0000000f00 */
[----:B------:R0:W-:Y:S02]  /*0d90*/  STG.E.128 desc[UR4][R2.64+0x10], R8 ;  /* 0x0000100802007986 */ /* 0x0001e4000c101d04 */
.L_x_66:
[----:B-----5:R-:W-:Y:S01]  /*0da0*/  I2FP.F32.U32 R0, R0 ;  /* 0x0000000000007245 */ /* 0x020fe20000201000 */
[----:B------:R-:W-:Y:S01]  /*0db0*/  IMAD.MOV.U32 R5, RZ, RZ, 0x2f800000 ;  /* 0x2f800000ff057424 */ /* 0x000fe200078e00ff */
[----:B------:R-:W-:Y:S01]  /*0dc0*/  I2FP.F32.U32 R4, R4 ;  /* 0x0000000400047245 */ /* 0x000fe20000201000 */
[----:B0-----:R-:W-:Y:S02]  /*0dd0*/  IMAD.MOV.U32 R9, RZ, RZ, 0x3e055027 ;  /* 0x3e055027ff097424 */ /* 0x001fe400078e00ff */
[----:B------:R-:W-:-:S05]  /*0de0*/  FFMA R0, R0, R5, 1.1641532182693481445e-10 ;  /* 0x2f00000000007423 */ /* 0x000fca0000000005 */
[----:B------:R-:W-:-:S13]  /*0df0*/  FSETP.GEU.AND P0, PT, R0, 1.175494350822287508e-38, PT ;  /* 0x008000000000780b */ /* 0x000fda0003f0e000 */
[----:B------:R-:W-:-:S05]  /*0e00*/  @!P0 FMUL R0, R0, 8388608 ;  /* 0x4b00000000008820 */ /* 0x000fca0000400000 */
[----:B------:R-:W-:-:S04]  /*0e10*/  IADD3 R5, PT, PT, R0, -0x3f2aaaab, RZ ;  /* 0xc0d5555500057810 */ /* 0x000fc80007ffe0ff */
[----:B------:R-:W-:-:S04]  /*0e20*/  LOP3.LUT R7, R5, 0xff800000, RZ, 0xc0, !PT ;  /* 0xff80000005077812 */ /* 0x000fc800078ec0ff */
[-C--:B------:R-:W-:Y:S02]  /*0e30*/  IADD3 R5, PT, PT, R0, -R7.reuse, RZ ;  /* 0x8000000700057210 */ /* 0x080fe40007ffe0ff */
[----:B------:R-:W-:Y:S02]  /*0e40*/  I2FP.F32.S32 R6, R7 ;  /* 0x0000000700067245 */ /* 0x000fe40000201400 */
[----:B------:R-:W-:Y:S01]  /*0e50*/  MOV R7, 0x7f800000 ;  /* 0x7f80000000077802 */ /* 0x000fe20000000f00 */
[----:B------:R-:W-:-:S04]  /*0e60*/  FADD R8, R5, -1 ;  /* 0xbf80000005087421 */ /* 0x000fc80000000000 */
[----:B------:R-:W-:-:S04]  /*0e70*/  FFMA R5, R8, -R9, 0.14084610342979431152 ;  /* 0x3e1039f608057423 */ /* 0x000fc80000000809 */
[----:B------:R-:W-:-:S04]  /*0e80*/  FFMA R5, R8, R5, -0.12148627638816833496 ;  /* 0xbdf8cdcc08057423 */ /* 0x000fc80000000005 */
[----:B------:R-:W-:-:S04]  /*0e90*/  FFMA R5, R8, R5, 0.13980610668659210205 ;  /* 0x3e0f295508057423 */ /* 0x000fc80000000005 */
[----:B------:R-:W-:-:S04]  /*0ea0*/  FFMA R5, R8, R5, -0.16684235632419586182 ;  /* 0xbe2ad8b908057423 */ /* 0x000fc80000000005 */
[----:B------:R-:W-:-:S04]  /*0eb0*/  FFMA R5, R8, R5, 0.20012299716472625732 ;  /* 0x3e4ced0b08057423 */ /* 0x000fc80000000005 */
[----:B------:R-:W-:-:S04]  /*0ec0*/  FFMA R5, R8, R5, -0.24999669194221496582 ;  /* 0xbe7fff2208057423 */ /* 0x000fc80000000005 */
[----:B------:R-:W-:-:S04]  /*0ed0*/  FFMA R5, R8, R5, 0.33333182334899902344 ;  /* 0x3eaaaa7808057423 */ /* 0x000fc80000000005 */
[----:B------:R-:W-:Y:S01]  /*0ee0*/  FFMA R9, R8, R5, -0.5 ;  /* 0xbf00000008097423 */ /* 0x000fe20000000005 */
[----:B------:R-:W-:Y:S02]  /*0ef0*/  FSEL R5, RZ, -23, P0 ;  /* 0xc1b80000ff057808 */ /* 0x000fe40000000000 */
[----:B------:R-:W-:Y:S01]  /*0f00*/  ISETP.GT.U32.AND P0, PT, R0, 0x7f7fffff, PT ;  /* 0x7f7fffff0000780c */ /* 0x000fe20003f04070 */
[----:B------:R-:W-:Y:S02]  /*0f10*/  FMUL R9, R8, R9 ;  /* 0x0000000908097220 */ /* 0x000fe40000400000 */
[----:B------:R-:W-:Y:S02]  /*0f20*/  FFMA R5, R6, 1.1920928955078125e-07, R5 ;  /* 0x3400000006057823 */ /* 0x000fe40000000005 */
[----:B------:R-:W-:-:S04]  /*0f30*/  FFMA R8, R8, R9, R8 ;  /* 0x0000000908087223 */ /* 0x000fc80000000008 */
[----:B------:R-:W-:-:S04]  /*0f40*/  FFMA R5, R5, 0.69314718246459960938, R8 ;  /* 0x3f31721805057823 */ /* 0x000fc80000000008 */
[C---:B------:R-:W-:Y:S01]  /*0f50*/  @P0 FFMA R5, R0.reuse, R7, +INF ;  /* 0x7f80000000050423 */ /* 0x040fe20000000007 */
[----:B------:R-:W-:-:S03]  /*0f60*/  FSETP.NEU.AND P0, PT, R0, RZ, PT ;  /* 0x000000ff0000720b */ /* 0x000fc60003f0d000 */
[----:B------:R-:W-:-:S05]  /*0f70*/  FMUL R5, R5, -2 ;  /* 0xc000000005057820 */ /* 0x000fca0000400000 */
[----:B------:R-:W-:Y:S01]  /*0f80*/  FSEL R7, R5, +INF , P0 ;  /* 0x7f80000005077808 */ /* 0x000fe20000000000 */
[----:B------:R-:W-:-:S03]  /*0f90*/  IMAD.MOV.U32 R5, RZ, RZ, 0x30c90fdb ;  /* 0x30c90fdbff057424 */ /* 0x000fc600078e00ff */
[----:B------:R-:W-:Y:S01]  /*0fa0*/  IADD3 R0, PT, PT, R7, -0xd000000, RZ ;  /* 0xf300000007007810 */ /* 0x000fe20007ffe0ff */
[----:B------:R0:W0:Y:S01]  /*0fb0*/  MUFU.RSQ R6, R7 ;  /* 0x0000000700067308 */ /* 0x0000220000001400 */
[----:B------:R-:W-:Y:S02]  /*0fc0*/  FFMA R8, R4, R5, 7.314590599882819788e-10 ;  /* 0x30490fdb04087423 */ /* 0x000fe40000000005 */
[----:B------:R-:W-:-:S13]  /*0fd0*/  ISETP.GT.U32.AND P0, PT, R0, 0x727fffff, PT ;  /* 0x727fffff0000780c */ /* 0x000fda0003f04070 */
[----:B------:R-:W-:Y:S05]  /*0fe0*/  @!P0 BRA `(.L_x_69) ;  /* 0x00000000000c8947 */ /* 0x000fea0003800000 */
[----:B0-----:R-:W-:-:S07]  /*0ff0*/  MOV R6, 0x1010 ;  /* 0x0000101000067802 */ /* 0x001fce0000000f00 */
[----:B-1234-:R-:W-:Y:S05]  /*1000*/  CALL.REL.NOINC `($__internal_3_$__cuda_sm20_sqrt_rn_f32_slowpath) ;  /* 0x00000000004c7944 */ /* 0x01efea0003c00000 */
[----:B------:R-:W-:Y:S05]  /*1010*/  BRA `(.L_x_70) ;  /* 0x0000000000107947 */ /* 0x000fea0003800000 */
.L_x_69:
[----:B0-----:R-:W-:Y:S01]  /*1020*/  FMUL.FTZ R0, R7, R6 ;  /* 0x0000000607007220 */ /* 0x001fe20000410000 */
[----:B------:R-:W-:-:S03]  /*1030*/  FMUL.FTZ R4, R6, 0.5 ;  /* 0x3f00000006047820 */ /* 0x000fc60000410000 */
[----:B------:R-:W-:-:S04]  /*1040*/  FFMA R5, -R0, R0, R7 ;  /* 0x0000000000057223 */ /* 0x000fc80000000107 */
[----:B------:R-:W-:-:S07]  /*1050*/  FFMA R0, R5, R4, R0 ;  /* 0x0000000405007223 */ /* 0x000fce0000000000 */
.L_x_70:
[----:B------:R-:W-:Y:S01]  /*1060*/  FMUL.RZ R4, R8, 0.15915493667125701904 ;  /* 0x3e22f98308047820 */ /* 0x000fe2000040c000 */
[----:B------:R-:W-:-:S03]  /*1070*/  HFMA2 R9, -RZ, RZ, 0, 5.9604644775390625e-08 ;  /* 0x00000001ff097431 */ /* 0x000fc600000001ff */
[----:B------:R-:W0:Y:S02]  /*1080*/  MUFU.COS R5, R4 ;  /* 0x0000000400057308 */ /* 0x000e240000000000 */
[----:B------:R0:W-:Y:S02]  /*1090*/  STG.E desc[UR4][R2.64+0x2c], R9 ;  /* 0x00002c0902007986 */ /* 0x0001e4000c101904 */
[----:B0-----:R-:W-:-:S04]  /*10a0*/  FMUL R7, R5, R0 ;  /* 0x0000000005077220 */ /* 0x001fc80000400000 */
[----:B------:R-:W0:Y:S01]  /*10b0*/  MUFU.SIN R5, R4 ;  /* 0x0000000400057308 */ /* 0x000e220000000400 */
[----:B------:R0:W-:Y:S02]  /*10c0*/  STG.E desc[UR4][R2.64+0x34], R7 ;  /* 0x0000340702007986 */ /* 0x0001e4000c101904 */
[----:B0-----:R-:W-:Y:S01]  /*10d0*/  FMUL R5, R5, R0 ;  /* 0x0000000005057220 */ /* 0x001fe20000400000 */
[----:B------:R-:W-:Y:S06]  /*10e0*/  BRA `(.L_x_71) ;  /* 0x0000000000087947 */ /* 0x000fec0003800000 */
.L_x_58:
[----:B------:R0:W5:Y:S04]  /*10f0*/  LDG.E R5, desc[UR4][R2.64+0x34] ;  /* 0x0000340402057981 */ /* 0x000168000c1e1900 */
[----:B------:R0:W-:Y:S02]  /*1100*/  STG.E desc[UR4][R2.64+0x2c], RZ ;  /* 0x00002cff02007986 */ /* 0x0001e4000c101904 */
.L_x_71:
[----:B01234-:R-:W0:Y:S02]  /*1110*/  LDC.64 R2, c[0x0][0x388] ;  /* 0x0000e200ff027b82 */ /* 0x01fe240000000a00 */
[----:B0----5:R-:W-:Y:S01]  /*1120*/  STG.E desc[UR4][R2.64], R5 ;  /* 0x0000000502007986 */ /* 0x021fe2000c101904 */
[----:B------:R-:W-:Y:S05]  /*1130*/  EXIT ;  /* 0x000000000000794d */ /* 0x000fea0003800000 */
        .weak           $__internal_3_$__cuda_sm20_sqrt_rn_f32_slowpath
        .type           $__internal_3_$__cuda_sm20_sqrt_rn_f32_slowpath,@function
        .size           $__internal_3_$__cuda_sm20_sqrt_rn_f32_slowpath,(.L_x_94 - $__internal_3_$__cuda_sm20_sqrt_rn_f32_slowpath)
$__internal_3_$__cuda_sm20_sqrt_rn_f32_slowpath:
[----:B------:R-:W-:-:S13]  /*1140*/  LOP3.LUT P0, RZ, R7, 0x7fffffff, RZ, 0xc0, !PT ;  /* 0x7fffffff07ff7812 */ /* 0x000fda000780c0ff */
[----:B------:R-:W-:Y:S01]  /*1150*/  @!P0 MOV R4, R7 ;  /* 0x0000000700048202 */ /* 0x000fe20000000f00 */
[----:B------:R-:W-:Y:S06]  /*1160*/  @!P0 BRA `(.L_x_72) ;  /* 0x0000000000488947 */ /* 0x000fec0003800000 */
[----:B------:R-:W-:Y:S01]  /*1170*/  FSETP.GEU.FTZ.AND P0, PT, R7, RZ, PT ;  /* 0x000000ff0700720b */ /* 0x000fe20003f1e000 */
[----:B------:R-:W-:-:S12]  /*1180*/  IMAD.MOV.U32 R0, RZ, RZ, R7 ;  /* 0x000000ffff007224 */ /* 0x000fd800078e0007 */
[----:B------:R-:W-:Y:S01]  /*1190*/  @!P0 MOV R4, 0x7fffffff ;  /* 0x7fffffff00048802 */ /* 0x000fe20000000f00 */
[----:B------:R-:W-:Y:S06]  /*11a0*/  @!P0 BRA `(.L_x_72) ;  /* 0x0000000000388947 */ /* 0x000fec0003800000 */
[----:B------:R-:W-:-:S13]  /*11b0*/  FSETP.GTU.FTZ.AND P0, PT, |R0|, +INF , PT ;  /* 0x7f8000000000780b */ /* 0x000fda0003f1c200 */
[----:B------:R-:W-:Y:S01]  /*11c0*/  @P0 FADD.FTZ R4, R0, 1 ;  /* 0x3f80000000040421 */ /* 0x000fe20000010000 */
[----:B------:R-:W-:Y:S06]  /*11d0*/  @P0 BRA `(.L_x_72) ;  /* 0x00000000002c0947 */ /* 0x000fec0003800000 */
[----:B------:R-:W-:-:S13]  /*11e0*/  FSETP.NEU.FTZ.AND P0, PT, |R0|, +INF , PT ;  /* 0x7f8000000000780b */ /* 0x000fda0003f1d200 */
[----:B------:R-:W-:Y:S01]  /*11f0*/  @!P0 MOV R4, R0 ;  /* 0x0000000000048202 */ /* 0x000fe20000000f00 */
[----:B------:R-:W-:Y:S06]  /*1200*/  @!P0 BRA `(.L_x_72) ;  /* 0x0000000000208947 */ /* 0x000fec0003800000 */
[----:B------:R-:W-:-:S04]  /*1210*/  FFMA R0, R0, 1.84467440737095516160e+19, RZ ;  /* 0x5f80000000007823 */ /* 0x000fc800000000ff */
[----:B------:R-:W0:Y:S02]  /*1220*/  MUFU.RSQ R5, R0 ;  /* 0x0000000000057308 */ /* 0x000e240000001400 */
[----:B0-----:R-:W-:Y:S01]  /*1230*/  FMUL.FTZ R7, R0, R5 ;  /* 0x0000000500077220 */ /* 0x001fe20000410000 */
[----:B------:R-:W-:-:S03]  /*1240*/  FMUL.FTZ R5, R5, 0.5 ;  /* 0x3f00000005057820 */ /* 0x000fc60000410000 */
[----:B------:R-:W-:-:S04]  /*1250*/  FADD.FTZ R4, -R7, -RZ ;  /* 0x800000ff07047221 */ /* 0x000fc80000010100 */
[----:B------:R-:W-:-:S04]  /*1260*/  FFMA R4, R7, R4, R0 ;  /* 0x0000000407047223 */ /* 0x000fc80000000000 */
[----:B------:R-:W-:-:S04]  /*1270*/  FFMA R4, R4, R5, R7 ;  /* 0x0000000504047223 */ /* 0x000fc80000000007 */
[----:B------:R-:W-:-:S07]  /*1280*/  FMUL.FTZ R4, R4, 2.3283064365386962891e-10 ;  /* 0x2f80000004047820 */ /* 0x000fce0000410000 */
.L_x_72:
[----:B------:R-:W-:Y:S02]  /*1290*/  HFMA2 R5, -RZ, RZ, 0, 0 ;  /* 0x00000000ff057431 */ /* 0x000fe400000001ff */
[----:B------:R-:W-:Y:S01]  /*12a0*/  IMAD.MOV.U32 R0, RZ, RZ, R4 ;  /* 0x000000ffff007224 */ /* 0x000fe200078e0004 */
[----:B------:R-:W-:-:S04]  /*12b0*/  MOV R4, R6 ;  /* 0x0000000600047202 */ /* 0x000fc80000000f00 */
[----:B------:R-:W-:Y:S05]  /*12c0*/  RET.REL.NODEC R4 `(_Z12rdmgeneratorP24curandStatePhilox4_32_10Pfi) ;  /* 0xffffffec044c7950 */ /* 0x000fea0003c3ffff */
.L_x_73:
        /* <DEDUP_REMOVED lines=11> */
.L_x_94:


//--------------------- .text._Z17init_rdmgeneratorP24curandStatePhilox4_32_10m --------------------------
	.section	.text._Z17init_rdmgeneratorP24curandStatePhilox4_32_10m,"ax",@progbits
	.align	128
        .global         _Z17init_rdmgeneratorP24curandStatePhilox4_32_10m
        .type           _Z17init_rdmgeneratorP24curandStatePhilox4_32_10m,@function
        .size           _Z17init_rdmgeneratorP24curandStatePhilox4_32_10m,(.L_x_98 - _Z17init_rdmgeneratorP24curandStatePhilox4_32_10m)
        .other          _Z17init_rdmgeneratorP24curandStatePhilox4_32_10m,@"STO_CUDA_ENTRY STV_DEFAULT"
_Z17init_rdmgeneratorP24curandStatePhilox4_32_10m:
.text._Z17init_rdmgeneratorP24curandStatePhilox4_32_10m:
[----:B------:R-:W-:Y:S01]  /*0000*/  LDC R1, c[0x0][0x37c] ;  /* 0x0000df00ff017b82 */ /* 0x000fe20000000800 */
[----:B------:R-:W0:Y:S07]  /*0010*/  S2R R6, SR_TID.X ;  /* 0x0000000000067919 */ /* 0x000e2e0000002100 */
[----:B------:R-:W0:Y:S08]  /*0020*/  S2UR UR4, SR_CTAID.X ;  /* 0x00000000000479c3 */ /* 0x000e300000002500 */
[----:B------:R-:W0:Y:S08]  /*0030*/  LDC R5, c[0x0][0x360] ;  /* 0x0000d800ff057b82 */ /* 0x000e300000000800 */
[----:B------:R-:W1:Y:S08]  /*0040*/  LDC.64 R2, c[0x0][0x388] ;  /* 0x0000e200ff027b82 */ /* 0x000e700000000a00 */
[----:B------:R-:W2:Y:S01]  /*0050*/  LDC.64 R16, c[0x0][0x380] ;  /* 0x0000e000ff107b82 */ /* 0x000ea20000000a00 */
[----:B0-----:R-:W-:Y:S01]  /*0060*/  IMAD R6, R5, UR4, R6 ;  /* 0x0000000405067c24 */ /* 0x001fe2000f8e0206 */
[----:B------:R-:W0:Y:S03]  /*0070*/  LDCU.64 UR4, c[0x0][0x358] ;  /* 0x00006b00ff0477ac */ /* 0x000e260008000a00 */
[----:B------:R-:W-:Y:S01]  /*0080*/  IMAD.WIDE.U32 R10, R6, -0x326172a9, RZ ;  /* 0xcd9e8d57060a7825 */ /* 0x000fe200078e00ff */
[----:B------:R-:W-:-:S03]  /*0090*/  SHF.R.S32.HI R7, RZ, 0x1f, R6 ;  /* 0x0000001fff077819 */ /* 0x000fc60000011406 */
[----:B-1----:R-:W-:Y:S01]  /*00a0*/  VIADD R9, R3, 0xbb67ae85 ;  /* 0xbb67ae8503097836 */ /* 0x002fe20000000000 */
[----:B------:R-:W-:Y:S02]  /*00b0*/  LOP3.LUT R4, R11, R2, RZ, 0x3c, !PT ;  /* 0x000000020b047212 */ /* 0x000fe400078e3cff */
[----:B------:R-:W-:Y:S02]  /*00c0*/  LOP3.LUT R12, R7, R3, RZ, 0x3c, !PT ;  /* 0x00000003070c7212 */ /* 0x000fe400078e3cff */
[----:B------:R-:W-:Y:S01]  /*00d0*/  IADD3 R11, PT, PT, R2, 0x3c6ef372, RZ ;  /* 0x3c6ef372020b7810 */ /* 0x000fe20007ffe0ff */
[----:B------:R-:W-:-:S04]  /*00e0*/  IMAD.WIDE.U32 R4, R4, -0x2daee0ad, RZ ;  /* 0xd2511f5304047825 */ /* 0x000fc800078e00ff */
[----:B------:R-:W-:Y:S01]  /*00f0*/  IMAD.WIDE.U32 R12, R12, -0x326172a9, RZ ;  /* 0xcd9e8d570c0c7825 */ /* 0x000fe200078e00ff */
[----:B------:R-:W-:-:S03]  /*0100*/  LOP3.LUT R9, R9, R5, RZ, 0x3c, !PT ;  /* 0x0000000509097212 */ /* 0x000fc600078e3cff */
[----:B------:R-:W-:Y:S02]  /*0110*/  VIADD R5, R2, 0x9e3779b9 ;  /* 0x9e3779b902057836 */ /* 0x000fe40000000000 */
[----:B------:R-:W-:-:S03]  /*0120*/  IMAD.WIDE.U32 R8, R9, -0x326172a9, RZ ;  /* 0xcd9e8d5709087825 */ /* 0x000fc600078e00ff */
[----:B------:R-:W-:Y:S01]  /*0130*/  LOP3.LUT R5, R5, R10, R13, 0x96, !PT ;  /* 0x0000000a05057212 */ /* 0x000fe200078e960d */
[----:B--2---:R-:W-:Y:S01]  /*0140*/  IMAD.WIDE R16, R6, 0x40, R16 ;  /* 0x0000004006107825 */ /* 0x004fe200078e0210 */
[----:B------:R-:W-:-:S03]  /*0150*/  LOP3.LUT R11, R9, R12, R11, 0x96, !PT ;  /* 0x0000000c090b7212 */ /* 0x000fc600078e960b */
[----:B------:R-:W-:Y:S01]  /*0160*/  VIADD R9, R3, 0x76cf5d0a ;  /* 0x76cf5d0a03097836 */ /* 0x000fe20000000000 */
[----:B0-----:R-:W-:Y:S01]  /*0170*/  STG.E.64 desc[UR4][R16.64+0x30], RZ ;  /* 0x000030ff10007986 */ /* 0x001fe2000c101b04 */
[----:B------:R-:W-:Y:S01]  /*0180*/  IMAD.WIDE.U32 R12, R5, -0x2daee0ad, RZ ;  /* 0xd2511f53050c7825 */ /* 0x000fe200078e00ff */
[----:B------:R-:W-:Y:S02]  /*0190*/  IADD3 R5, PT, PT, R3, 0x32370b8f, RZ ;  /* 0x32370b8f03057810 */ /* 0x000fe40007ffe0ff */
[----:B------:R-:W-:Y:S01]  /*01a0*/  STG.E.64 desc[UR4][R16.64+0x38], RZ ;  /* 0x000038ff10007986 */ /* 0x000fe2000c101b04 */
[----:B------:R-:W-:Y:S01]  /*01b0*/  IMAD.WIDE.U32 R10, R11, -0x2daee0ad, RZ ;  /* 0xd2511f530b0a7825 */ /* 0x000fe200078e00ff */
[----:B------:R-:W-:-:S04]  /*01c0*/  LOP3.LUT R9, R13, R4, R9, 0x96, !PT ;  /* 0x000000040d097212 */ /* 0x000fc800078e9609 */
[----:B------:R-:W-:Y:S01]  /*01d0*/  LOP3.LUT R5, R11, R12, R5, 0x96, !PT ;  /* 0x0000000c0b057212 */ /* 0x000fe200078e9605 */
[C---:B------:R-:W-:Y:S02]  /*01e0*/  VIADD R11, R2.reuse, 0xdaa66d2b ;  /* 0xdaa66d2b020b7836 */ /* 0x040fe40000000000 */
[----:B------:R-:W-:Y:S01]  /*01f0*/  IMAD.WIDE.U32 R12, R9, -0x326172a9, RZ ;  /* 0xcd9e8d57090c7825 */ /* 0x000fe200078e00ff */
[----:B------:R-:W-:-:S03]  /*0200*/  IADD3 R9, PT, PT, R2, 0x78dde6e4, RZ ;  /* 0x78dde6e402097810 */ /* 0x000fc60007ffe0ff */
[----:B------:R-:W-:Y:S01]  /*0210*/  IMAD.WIDE.U32 R4, R5, -0x326172a9, RZ ;  /* 0xcd9e8d5705047825 */ /* 0x000fe200078e00ff */
[----:B------:R-:W-:-:S04]  /*0220*/  LOP3.LUT R11, R13, R8, R11, 0x96, !PT ;  /* 0x000000080d0b7212 */ /* 0x000fc800078e960b */
[----:B------:R-:W-:Y:S01]  /*0230*/  LOP3.LUT R9, R5, R12, R9, 0x96, !PT ;  /* 0x0000000c05097212 */ /* 0x000fe200078e9609 */
[----:B------:R-:W-:Y:S02]  /*0240*/  VIADD R5, R3, 0xed9eba14 ;  /* 0xed9eba1403057836 */ /* 0x000fe40000000000 */
[----:B------:R-:W-:Y:S01]  /*0250*/  IMAD.WIDE.U32 R12, R11, -0x2daee0ad, RZ ;  /* 0xd2511f530b0c7825 */ /* 0x000fe200078e00ff */
[----:B------:R-:W-:-:S03]  /*0260*/  IADD3 R11, PT, PT, R3, -0x56f99767, RZ ;  /* 0xa9066899030b7810 */ /* 0x000fc60007ffe0ff */
[----:B------:R-:W-:Y:S01]  /*0270*/  IMAD.WIDE.U32 R8, R9, -0x2daee0ad, RZ ;  /* 0xd2511f5309087825 */ /* 0x000fe200078e00ff */
[----:B------:R-:W-:-:S04]  /*0280*/  LOP3.LUT R5, R13, R10, R5, 0x96, !PT ;  /* 0x0000000a0d057212 */ /* 0x000fc800078e9605 */
[----:B------:R-:W-:Y:S01]  /*0290*/  LOP3.LUT R11, R9, R12, R11, 0x96, !PT ;  /* 0x0000000c090b7212 */ /* 0x000fe200078e960b */
[C---:B------:R-:W-:Y:S02]  /*02a0*/  VIADD R9, R2.reuse, 0x1715609d ;  /* 0x1715609d02097836 */ /* 0x040fe40000000000 */
[----:B------:R-:W-:Y:S01]  /*02b0*/  IMAD.WIDE.U32 R12, R5, -0x326172a9, RZ ;  /* 0xcd9e8d57050c7825 */ /* 0x000fe200078e00ff */
[----:B------:R-:W-:-:S03]  /*02c0*/  IADD3 R5, PT, PT, R2, -0x4ab325aa, RZ ;  /* 0xb54cda5602057810 */ /* 0x000fc60007ffe0ff */
[----:B------:R-:W-:Y:S01]  /*02d0*/  IMAD.WIDE.U32 R10, R11, -0x326172a9, RZ ;  /* 0xcd9e8d570b0a7825 */ /* 0x000fe200078e00ff */
[----:B------:R-:W-:-:S04]  /*02e0*/  LOP3.LUT R9, R13, R4, R9, 0x96, !PT ;  /* 0x000000040d097212 */ /* 0x000fc800078e9609 */
[----:B------:R-:W-:Y:S01]  /*02f0*/  LOP3.LUT R5, R11, R12, R5, 0x96, !PT ;  /* 0x0000000c0b057212 */ /* 0x000fe200078e9605 */
[----:B------:R-:W-:Y:S02]  /*0300*/  VIADD R11, R3, 0x646e171e ;  /* 0x646e171e030b7836 */ /* 0x000fe40000000000 */
[----:B------:R-:W-:Y:S01]  /*0310*/  IMAD.WIDE.U32 R12, R9, -0x2daee0ad, RZ ;  /* 0xd2511f53090c7825 */ /* 0x000fe200078e00ff */
[----:B------:R-:W-:-:S03]  /*0320*/  IADD3 R9, PT, PT, R3, 0x1fd5c5a3, RZ ;  /* 0x1fd5c5a303097810 */ /* 0x000fc60007ffe0ff */
[----:B------:R-:W-:Y:S01]  /*0330*/  IMAD.WIDE.U32 R4, R5, -0x2daee0ad, RZ ;  /* 0xd2511f5305047825 */ /* 0x000fe200078e00ff */
[----:B------:R-:W-:Y:S02]  /*0340*/  LOP3.LUT R8, R13, R8, R11, 0x96, !PT ;  /* 0x000000080d087212 */ /* 0x000fe400078e960b */
[C---:B------:R-:W-:Y:S02]  /*0350*/  IADD3 R11, PT, PT, R2.reuse, -0xe443238, RZ ;  /* 0xf1bbcdc8020b7810 */ /* 0x040fe40007ffe0ff */
[----:B------:R-:W-:Y:S01]  /*0360*/  LOP3.LUT R12, R5, R12, R9, 0x96, !PT ;  /* 0x0000000c050c7212 */ /* 0x000fe200078e9609 */
[----:B------:R-:W-:Y:S02]  /*0370*/  VIADD R5, R2, 0x5384540f ;  /* 0x5384540f02057836 */ /* 0x000fe40000000000 */
[----:B------:R-:W-:-:S04]  /*0380*/  IMAD.WIDE.U32 R8, R8, -0x326172a9, RZ ;  /* 0xcd9e8d5708087825 */ /* 0x000fc800078e00ff */
[----:B------:R-:W-:Y:S01]  /*0390*/  IMAD.WIDE.U32 R12, R12, -0x326172a9, RZ ;  /* 0xcd9e8d570c0c7825 */ /* 0x000fe200078e00ff */
[----:B------:R-:W-:-:S03]  /*03a0*/  LOP3.LUT R5, R9, R10, R5, 0x96, !PT ;  /* 0x0000000a09057212 */ /* 0x000fc600078e9605 */
[----:B------:R-:W-:Y:S01]  /*03b0*/  VIADD R9, R3, 0xdb3d7428 ;  /* 0xdb3d742803097836 */ /* 0x000fe20000000000 */
[----:B------:R-:W-:Y:S01]  /*03c0*/  LOP3.LUT R11, R13, R8, R11, 0x96, !PT ;  /* 0x000000080d0b7212 */ /* 0x000fe200078e960b */
[----:B------:R-:W-:Y:S01]  /*03d0*/  IMAD.WIDE.U32 R14, R5, -0x2daee0ad, RZ ;  /* 0xd2511f53050e7825 */ /* 0x000fe200078e00ff */
[----:B------:R-:W-:Y:S02]  /*03e0*/  IADD3 R5, PT, PT, R3, -0x695add53, RZ ;  /* 0x96a522ad03057810 */ /* 0x000fe40007ffe0ff */
[----:B------:R-:W-:Y:S01]  /*03f0*/  MOV R8, R2 ;  /* 0x0000000200087202 */ /* 0x000fe20000000f00 */
[----:B------:R-:W-:Y:S01]  /*0400*/  IMAD.WIDE.U32 R18, R11, -0x2daee0ad, RZ ;  /* 0xd2511f530b127825 */ /* 0x000fe200078e00ff */
[----:B------:R-:W-:Y:S02]  /*0410*/  LOP3.LUT R9, R15, R4, R9, 0x96, !PT ;  /* 0x000000040f097212 */ /* 0x000fe400078e9609 */
[----:B------:R-:W-:Y:S01]  /*0420*/  CS2R R10, SRZ ;  /* 0x00000000000a7805 */ /* 0x000fe2000001ff00 */
[----:B------:R-:W-:Y:S01]  /*0430*/  VIADD R13, R2, 0x8ff34781 ;  /* 0x8ff34781020d7836 */ /* 0x000fe20000000000 */
[----:B------:R-:W-:Y:S01]  /*0440*/  LOP3.LUT R14, R19, R14, R5, 0x96, !PT ;  /* 0x0000000e130e7212 */ /* 0x000fe200078e9605 */
[----:B------:R-:W-:Y:S01]  /*0450*/  IMAD.WIDE.U32 R20, R9, -0x326172a9, RZ ;  /* 0xcd9e8d5709147825 */ /* 0x000fe200078e00ff */
[----:B------:R-:W-:-:S02]  /*0460*/  CS2R R4, SRZ ;  /* 0x0000000000047805 */ /* 0x000fc4000001ff00 */
[----:B------:R-:W-:Y:S01]  /*0470*/  MOV R15, R18 ;  /* 0x00000012000f7202 */ /* 0x000fe20000000f00 */
[----:B------:R-:W-:Y:S01]  /*0480*/  IMAD.MOV.U32 R9, RZ, RZ, R3 ;  /* 0x000000ffff097224 */ /* 0x000fe200078e0003 */
[----:B------:R-:W-:Y:S01]  /*0490*/  LOP3.LUT R12, R21, R12, R13, 0x96, !PT ;  /* 0x0000000c150c7212 */ /* 0x000fe200078e960d */
[----:B------:R-:W-:Y:S01]  /*04a0*/  IMAD.MOV.U32 R13, RZ, RZ, R20 ;  /* 0x000000ffff0d7224 */ /* 0x000fe200078e0014 */
[----:B------:R-:W-:Y:S04]  /*04b0*/  STG.E.128 desc[UR4][R16.64], R4 ;  /* 0x0000000410007986 */ /* 0x000fe8000c101d04 */
[----:B------:R-:W-:Y:S04]  /*04c0*/  STG.E.128 desc[UR4][R16.64+0x20], R8 ;  /* 0x0000200810007986 */ /* 0x000fe8000c101d04 */
[----:B------:R-:W-:Y:S01]  /*04d0*/  STG.E.128 desc[UR4][R16.64+0x10], R12 ;  /* 0x0000100c10007986 */ /* 0x000fe2000c101d04 */
[----:B------:R-:W-:Y:S05]  /*04e0*/  EXIT ;  /* 0x000000000000794d */ /* 0x000fea0003800000 */
.L_x_74:
        /* <DEDUP_REMOVED lines=9> */
.L_x_98:


//--------------------- .nv.global.init           --------------------------
	.section	.nv.global.init,"aw",@progbits
	.align	4
.nv.global.init:
	.type		mrg32k3aM1SubSeq,@object
	.size		mrg32k3aM1SubSeq,(mrg32k3aM2SubSeq - mrg32k3aM1SubSeq)
mrg32k3aM1SubSeq:
        /*0000*/ 	.byte	0x0b, 0xcc, 0xee, 0x04, 0x73, 0x29, 0x8b, 0x6f, 0xf6, 0x53, 0x03, 0xf6, 0x23, 0xf6, 0xea, 0xda
        /* <DEDUP_REMOVED lines=125> */
	.type		mrg32k3aM2SubSeq,@object
	.size		mrg32k3aM2SubSeq,(mrg32k3aM1 - mrg32k3aM2SubSeq)
mrg32k3aM2SubSeq:
        /* <DEDUP_REMOVED lines=126> */
	.type		mrg32k3aM1,@object
	.size		mrg32k3aM1,(mrg32k3aM1Seq - mrg32k3aM1)
mrg32k3aM1:
        /* <DEDUP_REMOVED lines=144> */
	.type		mrg32k3aM1Seq,@object
	.size		mrg32k3aM1Seq,(mrg32k3aM2 - mrg32k3aM1Seq)
mrg32k3aM1Seq:
        /* <DEDUP_REMOVED lines=144> */
	.type		mrg32k3aM2,@object
	.size		mrg32k3aM2,(mrg32k3aM2Seq - mrg32k3aM2)
mrg32k3aM2:
        /* <DEDUP_REMOVED lines=144> */
	.type		mrg32k3aM2Seq,@object
	.size		mrg32k3aM2Seq,(precalc_xorwow_matrix - mrg32k3aM2Seq)
mrg32k3aM2Seq:
        /* <DEDUP_REMOVED lines=144> */
	.type		precalc_xorwow_matrix,@object
	.size		precalc_xorwow_matrix,(precalc_xorwow_offset_matrix - precalc_xorwow_matrix)
precalc_xorwow_matrix:
        /* <DEDUP_REMOVED lines=6400> */
	.type		precalc_xorwow_offset_matrix,@object
	.size		precalc_xorwow_offset_matrix,($str$1 - precalc_xorwow_offset_matrix)
precalc_xorwow_offset_matrix:
        /* <DEDUP_REMOVED lines=6400> */
	.type		$str$1,@object
	.size		$str$1,($str$2 - $str$1)
$str$1:
        /*353c0*/ 	.byte	0x4b, 0x65, 0x79, 0x2e, 0x78, 0x3a, 0x20, 0x25, 0x75, 0x0a, 0x00
	.type		$str$2,@object
	.size		$str$2,(.L_10 - $str$2)
$str$2:
        /*353cb*/ 	.byte	0x4b, 0x65, 0x79, 0x2e, 0x79, 0x3a, 0x20, 0x25, 0x75, 0x0a, 0x00
.L_10:


//--------------------- .nv.shared.reserved.0     --------------------------
	.section	.nv.shared.reserved.0,"aw",@nobits
	.weak		__nv_reservedSMEM_offset_0_alias
	.size		__nv_reservedSMEM_offset_0_alias, 0, 64
	.other		__nv_reservedSMEM_offset_0_alias,@"STO_CUDA_RESERVED_SHARED STV_DEFAULT"
__nv_reservedSMEM_offset_0_alias:
	.zero		0
	.zero		64


//--------------------- .nv.constant0._Z11propagationP24curandStatePhilox4_32_10PfS1_15SimParameters_t --------------------------
	.section	.nv.constant0._Z11propagationP24curandStatePhilox4_32_10PfS1_15SimParameters_t,"a",@progbits
	.sectionflags	@""
	.align	4
.nv.constant0._Z11propagationP24curandStatePhilox4_32_10PfS1_15SimParameters_t:
	.zero		2976


//--------------------- .nv.constant0._Z16printPhiloxStateP24curandStatePhilox4_32_10i --------------------------
	.section	.nv.constant0._Z16printPhiloxStateP24curandStatePhilox4_32_10i,"a",@progbits
	.sectionflags	@""
	.align	4
.nv.constant0._Z16printPhiloxStateP24curandStatePhilox4_32_10i:
	.zero		908


//--------------------- .nv.constant0._Z12rdmgeneratorP24curandStatePhilox4_32_10Pfi --------------------------
	.section	.nv.constant0._Z12rdmgeneratorP24curandStatePhilox4_32_10Pfi,"a",@progbits
	.sectionflags	@""
	.align	4
.nv.constant0._Z12rdmgeneratorP24curandStatePhilox4_32_10Pfi:
	.zero		916


//--------------------- .nv.constant0._Z17init_rdmgeneratorP24curandStatePhilox4_32_10m --------------------------
	.section	.nv.constant0._Z17init_rdmgeneratorP24curandStatePhilox4_32_10m,"a",@progbits
	.sectionflags	@""
	.align	4
.nv.constant0._Z17init_rdmgeneratorP24curandStatePhilox4_32_10m:
	.zero		912


//--------------------- SYMBOLS --------------------------

	.type		.nv.reservedSmem.offset0,@object
	.size		.nv.reservedSmem.offset0,0x4
	.type		vprintf,@function
